// auto-generated by cutlass_sweep.gemm — config: {"arch": "sm_90", "cluster_m": 1, "cluster_n": 1, "dtype": "int8", "stages": 3, "tile_k": 32, "tile_m": 256, "tile_n": 128}
#include "cutlass/cutlass.h"
#include "cutlass/gemm/collective/collective_builder.hpp"
#include "cutlass/gemm/device/gemm_universal_adapter.h"
#include "cutlass/gemm/kernel/gemm_universal.hpp"
#include "cutlass/epilogue/collective/collective_builder.hpp"

using ElemA = int8_t;
using ElemB = int8_t;
using ElemCD = int8_t;
using Acc  = int32_t;
using TileShape    = cute::Shape<cute::_256, cute::_128, cute::_32>;
using ClusterShape = cute::Shape<cute::_1, cute::_1, cute::_1>;

using CollectiveEpilogue = typename cutlass::epilogue::collective::CollectiveBuilder<
    cutlass::arch::Sm90, cutlass::arch::OpClassTensorOp,
    TileShape, ClusterShape,
    cutlass::epilogue::collective::EpilogueTileAuto,
    Acc, Acc,
    ElemCD, cutlass::layout::RowMajor, 128 / cutlass::sizeof_bits<ElemCD>::value,
    ElemCD, cutlass::layout::RowMajor, 128 / cutlass::sizeof_bits<ElemCD>::value,
    cutlass::epilogue::collective::EpilogueScheduleAuto
  >::CollectiveOp;

using CollectiveMainloop = typename cutlass::gemm::collective::CollectiveBuilder<
    cutlass::arch::Sm90, cutlass::arch::OpClassTensorOp,
    ElemA, cutlass::layout::RowMajor, 128 / cutlass::sizeof_bits<ElemA>::value,
    ElemB, cutlass::layout::ColumnMajor, 128 / cutlass::sizeof_bits<ElemB>::value,
    Acc,
    TileShape, ClusterShape,
    cutlass::gemm::collective::StageCount<3>,
    cutlass::gemm::collective::KernelScheduleAuto
  >::CollectiveOp;

using GemmKernel = cutlass::gemm::kernel::GemmUniversal<
    cute::Shape<int,int,int,int>,
    CollectiveMainloop,
    CollectiveEpilogue
>;
using Gemm = cutlass::gemm::device::GemmUniversalAdapter<GemmKernel>;

// Force the device kernel symbol into the cubin without needing a host main.
auto* _anchor = &cutlass::device_kernel<GemmKernel>;


// ===== COMPILED SASS (sm_90a) =====

	.target	sm_90a

	.elftype	@"ET_EXEC"


//--------------------- .note.nv.tkinfo           --------------------------
	.section	.note.nv.tkinfo,"",@"SHT_NOTE"
	.sectionflags	@"SHF_NOTE_NV_TKINFO"
	.tkinfo
        /*0018*/ 	.word	0x00000002
        /*0030*/ 	.string	""
        /*0030*/ 	.string	"ptxas"
        /*0030*/ 	.string	"Cuda compilation tools, release 13.0, V13.0.88"
        /*0030*/ 	.string	"Build cuda_13.0.r13.0/compiler.36424714_0"
        /*0030*/ 	.string	"-arch sm_90a -m 64 "



//--------------------- .note.nv.cuinfo           --------------------------
	.section	.note.nv.cuinfo,"",@"SHT_NOTE"
	.sectionflags	@"SHF_NOTE_NV_CUINFO"
        /*0018*/ 	.short	0x0002
        /*001a*/ 	.short	0x005a
        /*001c*/ 	.short	0x0082
	.zero		2


//--------------------- .nv.info                  --------------------------
	.section	.nv.info,"",@"SHT_CUDA_INFO"
	.align	4


	//----- nvinfo : EIATTR_REGCOUNT
	.align		4
        /*0000*/ 	.byte	0x04, 0x2f
        /*0002*/ 	.short	(.L_15 - .L_14)
	.align		4
.L_14:
        /*0004*/ 	.word	index@(_ZN7cutlass13device_kernelINS_4gemm6kernel13GemmUniversalIN4cute5tupleIJiiiiEEENS1_10collective13CollectiveMmaINS1_34MainloopSm90TmaGmmaWarpSpecializedILi3ENS5_IJNS4_1CILi1EEESB_SB_EEENS1_35KernelTmaWarpSpecializedCooperativeEEENS5_IJNSA_ILi256EEENSA_ILi128EEENSA_ILi32EEEEEEaNS5_IJlSB_lEEEaSJ_NS4_8TiledMMAINS4_8MMA_AtomIJNS4_4SM904GMMA27MMA_64x128x32_S32S8S8_SS_TNEEEENS4_6LayoutINS5_IJNSA_ILi2EEESB_SB_EEENS5_IJSB_NSA_ILi0EEEST_EEEEENS5_IJNS4_10UnderscoreESW_SW_EEEEENS4_13SM90_TMA_LOADENS4_14ComposedLayoutINS4_7SwizzleILi1ELi4ELi3EEENS4_18smem_ptr_flag_bitsILi8EEENSQ_INS5_IJNSA_ILi8EEESH_EEENS5_IJSH_SB_EEEEEEEvNS4_8identityESZ_S19_vS1A_EENS_8epilogue10collective6detail29Sm90TmaWarpSpecializedAdapterINS1D_15DefaultEpilogueIaSJ_SJ_NS1C_6thread17LinearCombinationIaLi1EiiLNS1H_9ScaleType4KindE0ELNS_15FloatRoundStyleE2EaEENS1_15EpilogueDefaultEEEEEvvEEEEvNT_6ParamsE)
        /*0008*/ 	.word	0x000000a8


	//----- nvinfo : EIATTR_FRAME_SIZE
	.align		4
.L_15:
        /*000c*/ 	.byte	0x04, 0x11
        /*000e*/ 	.short	(.L_17 - .L_16)
	.align		4
.L_16:
        /*0010*/ 	.word	index@(_ZN7cutlass13device_kernelINS_4gemm6kernel13GemmUniversalIN4cute5tupleIJiiiiEEENS1_10collective13CollectiveMmaINS1_34MainloopSm90TmaGmmaWarpSpecializedILi3ENS5_IJNS4_1CILi1EEESB_SB_EEENS1_35KernelTmaWarpSpecializedCooperativeEEENS5_IJNSA_ILi256EEENSA_ILi128EEENSA_ILi32EEEEEEaNS5_IJlSB_lEEEaSJ_NS4_8TiledMMAINS4_8MMA_AtomIJNS4_4SM904GMMA27MMA_64x128x32_S32S8S8_SS_TNEEEENS4_6LayoutINS5_IJNSA_ILi2EEESB_SB_EEENS5_IJSB_NSA_ILi0EEEST_EEEEENS5_IJNS4_10UnderscoreESW_SW_EEEEENS4_13SM90_TMA_LOADENS4_14ComposedLayoutINS4_7SwizzleILi1ELi4ELi3EEENS4_18smem_ptr_flag_bitsILi8EEENSQ_INS5_IJNSA_ILi8EEESH_EEENS5_IJSH_SB_EEEEEEEvNS4_8identityESZ_S19_vS1A_EENS_8epilogue10collective6detail29Sm90TmaWarpSpecializedAdapterINS1D_15DefaultEpilogueIaSJ_SJ_NS1C_6thread17LinearCombinationIaLi1EiiLNS1H_9ScaleType4KindE0ELNS_15FloatRoundStyleE2EaEENS1_15EpilogueDefaultEEEEEvvEEEEvNT_6ParamsE)
        /*0014*/ 	.word	0x00000000


	//----- nvinfo : EIATTR_MIN_STACK_SIZE
	.align		4
.L_17:
        /*0018*/ 	.byte	0x04, 0x12
        /*001a*/ 	.short	(.L_19 - .L_18)
	.align		4
.L_18:
        /*001c*/ 	.word	index@(_ZN7cutlass13device_kernelINS_4gemm6kernel13GemmUniversalIN4cute5tupleIJiiiiEEENS1_10collective13CollectiveMmaINS1_34MainloopSm90TmaGmmaWarpSpecializedILi3ENS5_IJNS4_1CILi1EEESB_SB_EEENS1_35KernelTmaWarpSpecializedCooperativeEEENS5_IJNSA_ILi256EEENSA_ILi128EEENSA_ILi32EEEEEEaNS5_IJlSB_lEEEaSJ_NS4_8TiledMMAINS4_8MMA_AtomIJNS4_4SM904GMMA27MMA_64x128x32_S32S8S8_SS_TNEEEENS4_6LayoutINS5_IJNSA_ILi2EEESB_SB_EEENS5_IJSB_NSA_ILi0EEEST_EEEEENS5_IJNS4_10UnderscoreESW_SW_EEEEENS4_13SM90_TMA_LOADENS4_14ComposedLayoutINS4_7SwizzleILi1ELi4ELi3EEENS4_18smem_ptr_flag_bitsILi8EEENSQ_INS5_IJNSA_ILi8EEESH_EEENS5_IJSH_SB_EEEEEEEvNS4_8identityESZ_S19_vS1A_EENS_8epilogue10collective6detail29Sm90TmaWarpSpecializedAdapterINS1D_15DefaultEpilogueIaSJ_SJ_NS1C_6thread17LinearCombinationIaLi1EiiLNS1H_9ScaleType4KindE0ELNS_15FloatRoundStyleE2EaEENS1_15EpilogueDefaultEEEEEvvEEEEvNT_6ParamsE)
        /*0020*/ 	.word	0x00000000
.L_19:


//--------------------- .nv.compat                --------------------------
	.section	.nv.compat,"",@"SHT_CUDA_COMPAT_INFO"
	.align	4
        /*0000*/ 	.byte	0x02, 0x09, 0x01, 0x00, 0x02, 0x02, 0x04, 0x00, 0x02, 0x05, 0x05, 0x00, 0x03, 0x07, 0x01, 0x01
        /*0010*/ 	.byte	0x02, 0x03, 0x01, 0x00, 0x02, 0x06, 0x01, 0x00, 0x04, 0x0b, 0x08, 0x00, 0x00, 0x00, 0x00, 0x00
        /*0020*/ 	.byte	0x00, 0x00, 0x00, 0x00


//--------------------- .nv.info._ZN7cutlass13device_kernelINS_4gemm6kernel13GemmUniversalIN4cute5tupleIJiiiiEEENS1_10collective13CollectiveMmaINS1_34MainloopSm90TmaGmmaWarpSpecializedILi3ENS5_IJNS4_1CILi1EEESB_SB_EEENS1_35KernelTmaWarpSpecializedCooperativeEEENS5_IJNSA_ILi256EEENSA_ILi128EEENSA_ILi32EEEEEEaNS5_IJlSB_lEEEaSJ_NS4_8TiledMMAINS4_8MMA_AtomIJNS4_4SM904GMMA27MMA_64x128x32_S32S8S8_SS_TNEEEENS4_6LayoutINS5_IJNSA_ILi2EEESB_SB_EEENS5_IJSB_NSA_ILi0EEEST_EEEEENS5_IJNS4_10UnderscoreESW_SW_EEEEENS4_13SM90_TMA_LOADENS4_14ComposedLayoutINS4_7SwizzleILi1ELi4ELi3EEENS4_18smem_ptr_flag_bitsILi8EEENSQ_INS5_IJNSA_ILi8EEESH_EEENS5_IJSH_SB_EEEEEEEvNS4_8identityESZ_S19_vS1A_EENS_8epilogue10collective6detail29Sm90TmaWarpSpecializedAdapterINS1D_15DefaultEpilogueIaSJ_SJ_NS1C_6thread17LinearCombinationIaLi1EiiLNS1H_9ScaleType4KindE0ELNS_15FloatRoundStyleE2EaEENS1_15EpilogueDefaultEEEEEvvEEEEvNT_6ParamsE --------------------------
	.section	.nv.info._ZN7cutlass13device_kernelINS_4gemm6kernel13GemmUniversalIN4cute5tupleIJiiiiEEENS1_10collective13CollectiveMmaINS1_34MainloopSm90TmaGmmaWarpSpecializedILi3ENS5_IJNS4_1CILi1EEESB_SB_EEENS1_35KernelTmaWarpSpecializedCooperativeEEENS5_IJNSA_ILi256EEENSA_ILi128EEENSA_ILi32EEEEEEaNS5_IJlSB_lEEEaSJ_NS4_8TiledMMAINS4_8MMA_AtomIJNS4_4SM904GMMA27MMA_64x128x32_S32S8S8_SS_TNEEEENS4_6LayoutINS5_IJNSA_ILi2EEESB_SB_EEENS5_IJSB_NSA_ILi0EEEST_EEEEENS5_IJNS4_10UnderscoreESW_SW_EEEEENS4_13SM90_TMA_LOADENS4_14ComposedLayoutINS4_7SwizzleILi1ELi4ELi3EEENS4_18smem_ptr_flag_bitsILi8EEENSQ_INS5_IJNSA_ILi8EEESH_EEENS5_IJSH_SB_EEEEEEEvNS4_8identityESZ_S19_vS1A_EENS_8epilogue10collective6detail29Sm90TmaWarpSpecializedAdapterINS1D_15DefaultEpilogueIaSJ_SJ_NS1C_6thread17LinearCombinationIaLi1EiiLNS1H_9ScaleType4KindE0ELNS_15FloatRoundStyleE2EaEENS1_15EpilogueDefaultEEEEEvvEEEEvNT_6ParamsE,"",@"SHT_CUDA_INFO"
	.sectionflags	@""
	.align	4


	//----- nvinfo : EIATTR_CUDA_API_VERSION
	.align		4
        /*0000*/ 	.byte	0x04, 0x37
        /*0002*/ 	.short	(.L_21 - .L_20)
.L_20:
        /*0004*/ 	.word	0x00000082


	//----- nvinfo : EIATTR_KPARAM_INFO
	.align		4
.L_21:
        /*0008*/ 	.byte	0x04, 0x17
        /*000a*/ 	.short	(.L_23 - .L_22)
.L_22:
        /*000c*/ 	.word	0x00000000
        /*0010*/ 	.short	0x0000
        /*0012*/ 	.short	0x0070
        /*0014*/ 	.byte	0x00, 0xf0, 0x01, 0x10


	//----- nvinfo : EIATTR_SPARSE_MMA_MASK
	.align		4
.L_23:
        /*0018*/ 	.byte	0x03, 0x50
        /*001a*/ 	.short	0x0000


	//----- nvinfo : EIATTR_MAXREG_COUNT
	.align		4
        /*001c*/ 	.byte	0x03, 0x1b
        /*001e*/ 	.short	0x00a8


	//----- nvinfo : EIATTR_NUM_BARRIERS
	.align		4
        /*0020*/ 	.byte	0x02, 0x4c
        /*0022*/ 	.byte	0x01
	.zero		1


	//----- nvinfo : EIATTR_EXTERNS
	.align		4
        /*0024*/ 	.byte	0x04, 0x0f
        /*0026*/ 	.short	(.L_25 - .L_24)


	//   ....[0]....
	.align		4
.L_24:
        /*0028*/ 	.word	index@(__assertfail)


	//----- nvinfo : EIATTR_MERCURY_ISA_VERSION
	.align		4
.L_25:
        /*002c*/ 	.byte	0x03, 0x5f
        /*002e*/ 	.short	0x0101


	//----- nvinfo : EIATTR_INT_WARP_WIDE_INSTR_OFFSETS
	.align		4
        /*0030*/ 	.byte	0x04, 0x31
        /*0032*/ 	.short	(.L_27 - .L_26)


	//   ....[0]....
.L_26:
        /*0034*/ 	.word	0x00000390


	//   ....[1]....
        /*0038*/ 	.word	0x000003c0


	//   ....[2]....
        /*003c*/ 	.word	0x000004a0


	//----- nvinfo : EIATTR_COOP_GROUP_MASK_REGIDS
	.align		4
.L_27:
        /*0040*/ 	.byte	0x04, 0x29
        /*0042*/ 	.short	(.L_29 - .L_28)


	//   ....[0]....
.L_28:
        /*0044*/ 	.word	0xffffffff


	//   ....[1]....
        /*0048*/ 	.word	0xffffffff


	//   ....[2]....
        /*004c*/ 	.word	0xffffffff


	//   ....[3]....
        /*0050*/ 	.word	0xffffffff


	//   ....[4]....
        /*0054*/ 	.word	0xffffffff


	//----- nvinfo : EIATTR_COOP_GROUP_INSTR_OFFSETS
	.align		4
.L_29:
        /*0058*/ 	.byte	0x04, 0x28
        /*005a*/ 	.short	(.L_31 - .L_30)


	//   ....[0]....
.L_30:
        /*005c*/ 	.word	0x00000060


	//   ....[1]....
        /*0060*/ 	.word	0x00000070


	//   ....[2]....
        /*0064*/ 	.word	0x00000130


	//   ....[3]....
        /*0068*/ 	.word	0x000002a0


	//   ....[4]....
        /*006c*/ 	.word	0x00000f50


	//----- nvinfo : EIATTR_REG_RECONFIG
	.align		4
.L_31:
        /*0070*/ 	.byte	0x01, 0x54
	.zero		2


	//----- nvinfo : EIATTR_SYSCALL_OFFSETS
	.align		4
        /*0074*/ 	.byte	0x04, 0x46
        /*0076*/ 	.short	(.L_33 - .L_32)


	//   ....[0]....
.L_32:
        /*0078*/ 	.word	0x00001120


	//----- nvinfo : EIATTR_MBARRIER_INSTR_OFFSETS
	.align		4
.L_33:
        /*007c*/ 	.byte	0x04, 0x39
        /*007e*/ 	.short	(.L_35 - .L_34)


	//   ....[0]....
.L_34:
        /*0080*/ 	.word	0x00000230
        /*0084*/ 	.word	0x000000ff
        /*0088*/ 	.word	0x00000000
        /*008c*/ 	.short	0x0100
        /*008e*/ 	.byte	0x08
	.zero		1


	//   ....[1]....
        /*0090*/ 	.word	0x00000240
        /*0094*/ 	.word	0x000000ff
        /*0098*/ 	.word	0x00000018
        /*009c*/ 	.short	0x0100
        /*009e*/ 	.byte	0x08
	.zero		1


	//   ....[2]....
        /*00a0*/ 	.word	0x00000250
        /*00a4*/ 	.word	0x000000ff
        /*00a8*/ 	.word	0x00000008
        /*00ac*/ 	.short	0x0100
        /*00ae*/ 	.byte	0x08
	.zero		1


	//   ....[3]....
        /*00b0*/ 	.word	0x00000260
        /*00b4*/ 	.word	0x000000ff
        /*00b8*/ 	.word	0x00000020
        /*00bc*/ 	.short	0x0100
        /*00be*/ 	.byte	0x08
	.zero		1


	//   ....[4]....
        /*00c0*/ 	.word	0x00000270
        /*00c4*/ 	.word	0x000000ff
        /*00c8*/ 	.word	0x00000010
        /*00cc*/ 	.short	0x0100
        /*00ce*/ 	.byte	0x08
	.zero		1


	//   ....[5]....
        /*00d0*/ 	.word	0x00000280
        /*00d4*/ 	.word	0x000000ff
        /*00d8*/ 	.word	0x00000028
        /*00dc*/ 	.short	0x0100
        /*00de*/ 	.byte	0x08
	.zero		1


	//   ....[6]....
        /*00e0*/ 	.word	0x00000510
        /*00e4*/ 	.word	0x000000ff
        /*00e8*/ 	.word	0x00000040
        /*00ec*/ 	.short	0x0100
        /*00ee*/ 	.byte	0x06
	.zero		1


	//   ....[7]....
        /*00f0*/ 	.word	0x00000570
        /*00f4*/ 	.word	0x000000ff
        /*00f8*/ 	.word	0x00000048
        /*00fc*/ 	.short	0x0100
        /*00fe*/ 	.byte	0x06
	.zero		1


	//   ....[8]....
        /*0100*/ 	.word	0x000011f0
        /*0104*/ 	.word	0x00000003
        /*0108*/ 	.word	0x00000000
        /*010c*/ 	.short	0x010a
        /*010e*/ 	.byte	0x3f
	.zero		1


	//   ....[9]....
        /*0110*/ 	.word	0x00001230
        /*0114*/ 	.word	0x00000003
        /*0118*/ 	.word	0x00000000
        /*011c*/ 	.short	0x010a
        /*011e*/ 	.byte	0x3f
	.zero		1


	//   ....[10]....
        /*0120*/ 	.word	0x000014d0
        /*0124*/ 	.word	0x00000005
        /*0128*/ 	.word	0x00000000
        /*012c*/ 	.short	0x010a
        /*012e*/ 	.byte	0x3f
	.zero		1


	//   ....[11]....
        /*0130*/ 	.word	0x00001510
        /*0134*/ 	.word	0x00000005
        /*0138*/ 	.word	0x00000000
        /*013c*/ 	.short	0x010a
        /*013e*/ 	.byte	0x3f
	.zero		1


	//   ....[12]....
        /*0140*/ 	.word	0x00001650
        /*0144*/ 	.word	0x00000004
        /*0148*/ 	.word	0x00000000
        /*014c*/ 	.short	0x0101
        /*014e*/ 	.byte	0x3f
	.zero		1


	//   ....[13]....
        /*0150*/ 	.word	0x00001830
        /*0154*/ 	.word	0x00000000
        /*0158*/ 	.word	0x00000000
        /*015c*/ 	.short	0x0101
        /*015e*/ 	.byte	0x3f
	.zero		1


	//   ....[14]....
        /*0160*/ 	.word	0x00008f00
        /*0164*/ 	.word	0x0000000e
        /*0168*/ 	.word	0x00000018
        /*016c*/ 	.short	0x010a
        /*016e*/ 	.byte	0x3f
	.zero		1


	//   ....[15]....
        /*0170*/ 	.word	0x00009280
        /*0174*/ 	.word	0x00000006
        /*0178*/ 	.word	0x00000048
        /*017c*/ 	.short	0x0101
        /*017e*/ 	.byte	0x3f
	.zero		1


	//   ....[16]....
        /*0180*/ 	.word	0x000099b0
        /*0184*/ 	.word	0x00000007
        /*0188*/ 	.word	0x00000000
        /*018c*/ 	.short	0x010a
        /*018e*/ 	.byte	0x3f
	.zero		1


	//   ....[17]....
        /*0190*/ 	.word	0x00009a30
        /*0194*/ 	.word	0x00000009
        /*0198*/ 	.word	0x00000000
        /*019c*/ 	.short	0x010a
        /*019e*/ 	.byte	0x3f
	.zero		1


	//   ....[18]....
        /*01a0*/ 	.word	0x00009ac0
        /*01a4*/ 	.word	0x00000003
        /*01a8*/ 	.word	0x00000000
        /*01ac*/ 	.short	0x010a
        /*01ae*/ 	.byte	0x3f
	.zero		1


	//   ....[19]....
        /*01b0*/ 	.word	0x00009b20
        /*01b4*/ 	.word	0x00000003
        /*01b8*/ 	.word	0x00000000
        /*01bc*/ 	.short	0x010a
        /*01be*/ 	.byte	0x3f
	.zero		1


	//   ....[20]....
        /*01c0*/ 	.word	0x00009b70
        /*01c4*/ 	.word	0x00000005
        /*01c8*/ 	.word	0x00000000
        /*01cc*/ 	.short	0x010a
        /*01ce*/ 	.byte	0x3f
	.zero		1


	//   ....[21]....
        /*01d0*/ 	.word	0x00009c40
        /*01d4*/ 	.word	0x0000000e
        /*01d8*/ 	.word	0x00000018
        /*01dc*/ 	.short	0x010a
        /*01de*/ 	.byte	0x3f
	.zero		1


	//   ....[22]....
        /*01e0*/ 	.word	0x00009d10
        /*01e4*/ 	.word	0x00000007
        /*01e8*/ 	.word	0x00000000
        /*01ec*/ 	.short	0x010a
        /*01ee*/ 	.byte	0x3f
	.zero		1


	//   ....[23]....
        /*01f0*/ 	.word	0x00009d60
        /*01f4*/ 	.word	0x00000009
        /*01f8*/ 	.word	0x00000000
        /*01fc*/ 	.short	0x010a
        /*01fe*/ 	.byte	0x3f
	.zero		1


	//----- nvinfo : EIATTR_NUM_MBARRIERS
	.align		4
.L_35:
        /*0200*/ 	.byte	0x03, 0x38
        /*0202*/ 	.short	0x0008


	//----- nvinfo : EIATTR_EXIT_INSTR_OFFSETS
	.align		4
        /*0204*/ 	.byte	0x04, 0x1c
        /*0206*/ 	.short	(.L_37 - .L_36)


	//   ....[0]....
.L_36:
        /*0208*/ 	.word	0x000005c0


	//   ....[1]....
        /*020c*/ 	.word	0x00000e90


	//   ....[2]....
        /*0210*/ 	.word	0x00008570


	//   ....[3]....
        /*0214*/ 	.word	0x00008ba0


	//   ....[4]....
        /*0218*/ 	.word	0x00009b10


	//----- nvinfo : EIATTR_MAX_THREADS
	.align		4
.L_37:
        /*021c*/ 	.byte	0x04, 0x05
        /*021e*/ 	.short	(.L_39 - .L_38)
.L_38:
        /*0220*/ 	.word	0x00000180
        /*0224*/ 	.word	0x00000001
        /*0228*/ 	.word	0x00000001


	//----- nvinfo : EIATTR_CRS_STACK_SIZE
	.align		4
.L_39:
        /*022c*/ 	.byte	0x04, 0x1e
        /*022e*/ 	.short	(.L_41 - .L_40)
.L_40:
        /*0230*/ 	.word	0x00000000


	//----- nvinfo : EIATTR_CBANK_PARAM_SIZE
	.align		4
.L_41:
        /*0234*/ 	.byte	0x03, 0x19
        /*0236*/ 	.short	0x0470


	//----- nvinfo : EIATTR_PARAM_CBANK
	.align		4
        /*0238*/ 	.byte	0x04, 0x0a
        /*023a*/ 	.short	(.L_43 - .L_42)
	.align		4
.L_42:
        /*023c*/ 	.word	index@(.nv.constant0._ZN7cutlass13device_kernelINS_4gemm6kernel13GemmUniversalIN4cute5tupleIJiiiiEEENS1_10collective13CollectiveMmaINS1_34MainloopSm90TmaGmmaWarpSpecializedILi3ENS5_IJNS4_1CILi1EEESB_SB_EEENS1_35KernelTmaWarpSpecializedCooperativeEEENS5_IJNSA_ILi256EEENSA_ILi128EEENSA_ILi32EEEEEEaNS5_IJlSB_lEEEaSJ_NS4_8TiledMMAINS4_8MMA_AtomIJNS4_4SM904GMMA27MMA_64x128x32_S32S8S8_SS_TNEEEENS4_6LayoutINS5_IJNSA_ILi2EEESB_SB_EEENS5_IJSB_NSA_ILi0EEEST_EEEEENS5_IJNS4_10UnderscoreESW_SW_EEEEENS4_13SM90_TMA_LOADENS4_14ComposedLayoutINS4_7SwizzleILi1ELi4ELi3EEENS4_18smem_ptr_flag_bitsILi8EEENSQ_INS5_IJNSA_ILi8EEESH_EEENS5_IJSH_SB_EEEEEEEvNS4_8identityESZ_S19_vS1A_EENS_8epilogue10collective6detail29Sm90TmaWarpSpecializedAdapterINS1D_15DefaultEpilogueIaSJ_SJ_NS1C_6thread17LinearCombinationIaLi1EiiLNS1H_9ScaleType4KindE0ELNS_15FloatRoundStyleE2EaEENS1_15EpilogueDefaultEEEEEvvEEEEvNT_6ParamsE)
        /*0240*/ 	.short	0x0210
        /*0242*/ 	.short	0x0470


	//----- nvinfo : EIATTR_SW_WAR
	.align		4
.L_43:
        /*0244*/ 	.byte	0x04, 0x36
        /*0246*/ 	.short	(.L_45 - .L_44)
.L_44:
        /*0248*/ 	.word	0x00000008
.L_45:


//--------------------- .nv.callgraph             --------------------------
	.section	.nv.callgraph,"",@"SHT_CUDA_CALLGRAPH"
	.align	4
	.sectionentsize	8
	.align		4
        /*0000*/ 	.word	0x00000000
	.align		4
        /*0004*/ 	.word	0xffffffff
	.align		4
        /*0008*/ 	.word	index@(_ZN7cutlass13device_kernelINS_4gemm6kernel13GemmUniversalIN4cute5tupleIJiiiiEEENS1_10collective13CollectiveMmaINS1_34MainloopSm90TmaGmmaWarpSpecializedILi3ENS5_IJNS4_1CILi1EEESB_SB_EEENS1_35KernelTmaWarpSpecializedCooperativeEEENS5_IJNSA_ILi256EEENSA_ILi128EEENSA_ILi32EEEEEEaNS5_IJlSB_lEEEaSJ_NS4_8TiledMMAINS4_8MMA_AtomIJNS4_4SM904GMMA27MMA_64x128x32_S32S8S8_SS_TNEEEENS4_6LayoutINS5_IJNSA_ILi2EEESB_SB_EEENS5_IJSB_NSA_ILi0EEEST_EEEEENS5_IJNS4_10UnderscoreESW_SW_EEEEENS4_13SM90_TMA_LOADENS4_14ComposedLayoutINS4_7SwizzleILi1ELi4ELi3EEENS4_18smem_ptr_flag_bitsILi8EEENSQ_INS5_IJNSA_ILi8EEESH_EEENS5_IJSH_SB_EEEEEEEvNS4_8identityESZ_S19_vS1A_EENS_8epilogue10collective6detail29Sm90TmaWarpSpecializedAdapterINS1D_15DefaultEpilogueIaSJ_SJ_NS1C_6thread17LinearCombinationIaLi1EiiLNS1H_9ScaleType4KindE0ELNS_15FloatRoundStyleE2EaEENS1_15EpilogueDefaultEEEEEvvEEEEvNT_6ParamsE)
	.align		4
        /*000c*/ 	.word	index@(__assertfail)
	.align		4
        /*0010*/ 	.word	0x00000000
	.align		4
        /*0014*/ 	.word	0xfffffffe
	.align		4
        /*0018*/ 	.word	0x00000000
	.align		4
        /*001c*/ 	.word	0xfffffffd
	.align		4
        /*0020*/ 	.word	0x00000000
	.align		4
        /*0024*/ 	.word	0xfffffffc


//--------------------- .nv.constant4             --------------------------
	.section	.nv.constant4,"a",@progbits
	.align	8
	.align		8
.nv.constant4:
        /*0000*/ 	.dword	__assertfail
	.align		8
        /*0008*/ 	.dword	__unnamed_1
	.align		8
        /*0010*/ 	.dword	_ZN39_INTERNAL_79051d8a_4_k_cu_6aea7937_62294cuda3std3__45__cpo5beginE
	.align		8
        /*0018*/ 	.dword	_ZN39_INTERNAL_79051d8a_4_k_cu_6aea7937_62294cuda3std3__45__cpo3endE
	.align		8
        /*0020*/ 	.dword	_ZN39_INTERNAL_79051d8a_4_k_cu_6aea7937_62294cuda3std3__45__cpo6cbeginE
	.align		8
        /*0028*/ 	.dword	_ZN39_INTERNAL_79051d8a_4_k_cu_6aea7937_62294cuda3std3__45__cpo4cendE
	.align		8
        /*0030*/ 	.dword	_ZN39_INTERNAL_79051d8a_4_k_cu_6aea7937_62294cuda3std3__441_GLOBAL__N__79051d8a_4_k_cu_6aea7937_62296ignoreE
	.align		8
        /*0038*/ 	.dword	_ZN39_INTERNAL_79051d8a_4_k_cu_6aea7937_62294cuda3std3__419piecewise_constructE
	.align		8
        /*0040*/ 	.dword	_ZN39_INTERNAL_79051d8a_4_k_cu_6aea7937_62294cuda3std3__48in_placeE
	.align		8
        /*0048*/ 	.dword	_ZN39_INTERNAL_79051d8a_4_k_cu_6aea7937_62294cuda3std6ranges3__45__cpo4swapE
	.align		8
        /*0050*/ 	.dword	_ZN39_INTERNAL_79051d8a_4_k_cu_6aea7937_62294cuda3std6ranges3__45__cpo9iter_moveE
	.align		8
        /*0058*/ 	.dword	_ZN39_INTERNAL_79051d8a_4_k_cu_6aea7937_62294cute7productE
	.align		8
        /*0060*/ 	.dword	_ZN39_INTERNAL_79051d8a_4_k_cu_6aea7937_62294cute1_E
	.align		8
        /*0068*/ 	.dword	$str$22
	.align		8
        /*0070*/ 	.dword	$str$23


//--------------------- .text._ZN7cutlass13device_kernelINS_4gemm6kernel13GemmUniversalIN4cute5tupleIJiiiiEEENS1_10collective13CollectiveMmaINS1_34MainloopSm90TmaGmmaWarpSpecializedILi3ENS5_IJNS4_1CILi1EEESB_SB_EEENS1_35KernelTmaWarpSpecializedCooperativeEEENS5_IJNSA_ILi256EEENSA_ILi128EEENSA_ILi32EEEEEEaNS5_IJlSB_lEEEaSJ_NS4_8TiledMMAINS4_8MMA_AtomIJNS4_4SM904GMMA27MMA_64x128x32_S32S8S8_SS_TNEEEENS4_6LayoutINS5_IJNSA_ILi2EEESB_SB_EEENS5_IJSB_NSA_ILi0EEEST_EEEEENS5_IJNS4_10UnderscoreESW_SW_EEEEENS4_13SM90_TMA_LOADENS4_14ComposedLayoutINS4_7SwizzleILi1ELi4ELi3EEENS4_18smem_ptr_flag_bitsILi8EEENSQ_INS5_IJNSA_ILi8EEESH_EEENS5_IJSH_SB_EEEEEEEvNS4_8identityESZ_S19_vS1A_EENS_8epilogue10collective6detail29Sm90TmaWarpSpecializedAdapterINS1D_15DefaultEpilogueIaSJ_SJ_NS1C_6thread17LinearCombinationIaLi1EiiLNS1H_9ScaleType4KindE0ELNS_15FloatRoundStyleE2EaEENS1_15EpilogueDefaultEEEEEvvEEEEvNT_6ParamsE --------------------------
	.section	.text._ZN7cutlass13device_kernelINS_4gemm6kernel13GemmUniversalIN4cute5tupleIJiiiiEEENS1_10collective13CollectiveMmaINS1_34MainloopSm90TmaGmmaWarpSpecializedILi3ENS5_IJNS4_1CILi1EEESB_SB_EEENS1_35KernelTmaWarpSpecializedCooperativeEEENS5_IJNSA_ILi256EEENSA_ILi128EEENSA_ILi32EEEEEEaNS5_IJlSB_lEEEaSJ_NS4_8TiledMMAINS4_8MMA_AtomIJNS4_4SM904GMMA27MMA_64x128x32_S32S8S8_SS_TNEEEENS4_6LayoutINS5_IJNSA_ILi2EEESB_SB_EEENS5_IJSB_NSA_ILi0EEEST_EEEEENS5_IJNS4_10UnderscoreESW_SW_EEEEENS4_13SM90_TMA_LOADENS4_14ComposedLayoutINS4_7SwizzleILi1ELi4ELi3EEENS4_18smem_ptr_flag_bitsILi8EEENSQ_INS5_IJNSA_ILi8EEESH_EEENS5_IJSH_SB_EEEEEEEvNS4_8identityESZ_S19_vS1A_EENS_8epilogue10collective6detail29Sm90TmaWarpSpecializedAdapterINS1D_15DefaultEpilogueIaSJ_SJ_NS1C_6thread17LinearCombinationIaLi1EiiLNS1H_9ScaleType4KindE0ELNS_15FloatRoundStyleE2EaEENS1_15EpilogueDefaultEEEEEvvEEEEvNT_6ParamsE,"ax",@progbits
	.align	128
.text._ZN7cutlass13device_kernelINS_4gemm6kernel13GemmUniversalIN4cute5tupleIJiiiiEEENS1_10collective13CollectiveMmaINS1_34MainloopSm90TmaGmmaWarpSpecializedILi3ENS5_IJNS4_1CILi1EEESB_SB_EEENS1_35KernelTmaWarpSpecializedCooperativeEEENS5_IJNSA_ILi256EEENSA_ILi128EEENSA_ILi32EEEEEEaNS5_IJlSB_lEEEaSJ_NS4_8TiledMMAINS4_8MMA_AtomIJNS4_4SM904GMMA27MMA_64x128x32_S32S8S8_SS_TNEEEENS4_6LayoutINS5_IJNSA_ILi2EEESB_SB_EEENS5_IJSB_NSA_ILi0EEEST_EEEEENS5_IJNS4_10UnderscoreESW_SW_EEEEENS4_13SM90_TMA_LOADENS4_14ComposedLayoutINS4_7SwizzleILi1ELi4ELi3EEENS4_18smem_ptr_flag_bitsILi8EEENSQ_INS5_IJNSA_ILi8EEESH_EEENS5_IJSH_SB_EEEEEEEvNS4_8identityESZ_S19_vS1A_EENS_8epilogue10collective6detail29Sm90TmaWarpSpecializedAdapterINS1D_15DefaultEpilogueIaSJ_SJ_NS1C_6thread17LinearCombinationIaLi1EiiLNS1H_9ScaleType4KindE0ELNS_15FloatRoundStyleE2EaEENS1_15EpilogueDefaultEEEEEvvEEEEvNT_6ParamsE:
        .type           _ZN7cutlass13device_kernelINS_4gemm6kernel13GemmUniversalIN4cute5tupleIJiiiiEEENS1_10collective13CollectiveMmaINS1_34MainloopSm90TmaGmmaWarpSpecializedILi3ENS5_IJNS4_1CILi1EEESB_SB_EEENS1_35KernelTmaWarpSpecializedCooperativeEEENS5_IJNSA_ILi256EEENSA_ILi128EEENSA_ILi32EEEEEEaNS5_IJlSB_lEEEaSJ_NS4_8TiledMMAINS4_8MMA_AtomIJNS4_4SM904GMMA27MMA_64x128x32_S32S8S8_SS_TNEEEENS4_6LayoutINS5_IJNSA_ILi2EEESB_SB_EEENS5_IJSB_NSA_ILi0EEEST_EEEEENS5_IJNS4_10UnderscoreESW_SW_EEEEENS4_13SM90_TMA_LOADENS4_14ComposedLayoutINS4_7SwizzleILi1ELi4ELi3EEENS4_18smem_ptr_flag_bitsILi8EEENSQ_INS5_IJNSA_ILi8EEESH_EEENS5_IJSH_SB_EEEEEEEvNS4_8identityESZ_S19_vS1A_EENS_8epilogue10collective6detail29Sm90TmaWarpSpecializedAdapterINS1D_15DefaultEpilogueIaSJ_SJ_NS1C_6thread17LinearCombinationIaLi1EiiLNS1H_9ScaleType4KindE0ELNS_15FloatRoundStyleE2EaEENS1_15EpilogueDefaultEEEEEvvEEEEvNT_6ParamsE,@function
        .size           _ZN7cutlass13device_kernelINS_4gemm6kernel13GemmUniversalIN4cute5tupleIJiiiiEEENS1_10collective13CollectiveMmaINS1_34MainloopSm90TmaGmmaWarpSpecializedILi3ENS5_IJNS4_1CILi1EEESB_SB_EEENS1_35KernelTmaWarpSpecializedCooperativeEEENS5_IJNSA_ILi256EEENSA_ILi128EEENSA_ILi32EEEEEEaNS5_IJlSB_lEEEaSJ_NS4_8TiledMMAINS4_8MMA_AtomIJNS4_4SM904GMMA27MMA_64x128x32_S32S8S8_SS_TNEEEENS4_6LayoutINS5_IJNSA_ILi2EEESB_SB_EEENS5_IJSB_NSA_ILi0EEEST_EEEEENS5_IJNS4_10UnderscoreESW_SW_EEEEENS4_13SM90_TMA_LOADENS4_14ComposedLayoutINS4_7SwizzleILi1ELi4ELi3EEENS4_18smem_ptr_flag_bitsILi8EEENSQ_INS5_IJNSA_ILi8EEESH_EEENS5_IJSH_SB_EEEEEEEvNS4_8identityESZ_S19_vS1A_EENS_8epilogue10collective6detail29Sm90TmaWarpSpecializedAdapterINS1D_15DefaultEpilogueIaSJ_SJ_NS1C_6thread17LinearCombinationIaLi1EiiLNS1H_9ScaleType4KindE0ELNS_15FloatRoundStyleE2EaEENS1_15EpilogueDefaultEEEEEvvEEEEvNT_6ParamsE,(.L_x_324 - _ZN7cutlass13device_kernelINS_4gemm6kernel13GemmUniversalIN4cute5tupleIJiiiiEEENS1_10collective13CollectiveMmaINS1_34MainloopSm90TmaGmmaWarpSpecializedILi3ENS5_IJNS4_1CILi1EEESB_SB_EEENS1_35KernelTmaWarpSpecializedCooperativeEEENS5_IJNSA_ILi256EEENSA_ILi128EEENSA_ILi32EEEEEEaNS5_IJlSB_lEEEaSJ_NS4_8TiledMMAINS4_8MMA_AtomIJNS4_4SM904GMMA27MMA_64x128x32_S32S8S8_SS_TNEEEENS4_6LayoutINS5_IJNSA_ILi2EEESB_SB_EEENS5_IJSB_NSA_ILi0EEEST_EEEEENS5_IJNS4_10UnderscoreESW_SW_EEEEENS4_13SM90_TMA_LOADENS4_14ComposedLayoutINS4_7SwizzleILi1ELi4ELi3EEENS4_18smem_ptr_flag_bitsILi8EEENSQ_INS5_IJNSA_ILi8EEESH_EEENS5_IJSH_SB_EEEEEEEvNS4_8identityESZ_S19_vS1A_EENS_8epilogue10collective6detail29Sm90TmaWarpSpecializedAdapterINS1D_15DefaultEpilogueIaSJ_SJ_NS1C_6thread17LinearCombinationIaLi1EiiLNS1H_9ScaleType4KindE0ELNS_15FloatRoundStyleE2EaEENS1_15EpilogueDefaultEEEEEvvEEEEvNT_6ParamsE)
        .other          _ZN7cutlass13device_kernelINS_4gemm6kernel13GemmUniversalIN4cute5tupleIJiiiiEEENS1_10collective13CollectiveMmaINS1_34MainloopSm90TmaGmmaWarpSpecializedILi3ENS5_IJNS4_1CILi1EEESB_SB_EEENS1_35KernelTmaWarpSpecializedCooperativeEEENS5_IJNSA_ILi256EEENSA_ILi128EEENSA_ILi32EEEEEEaNS5_IJlSB_lEEEaSJ_NS4_8TiledMMAINS4_8MMA_AtomIJNS4_4SM904GMMA27MMA_64x128x32_S32S8S8_SS_TNEEEENS4_6LayoutINS5_IJNSA_ILi2EEESB_SB_EEENS5_IJSB_NSA_ILi0EEEST_EEEEENS5_IJNS4_10UnderscoreESW_SW_EEEEENS4_13SM90_TMA_LOADENS4_14ComposedLayoutINS4_7SwizzleILi1ELi4ELi3EEENS4_18smem_ptr_flag_bitsILi8EEENSQ_INS5_IJNSA_ILi8EEESH_EEENS5_IJSH_SB_EEEEEEEvNS4_8identityESZ_S19_vS1A_EENS_8epilogue10collective6detail29Sm90TmaWarpSpecializedAdapterINS1D_15DefaultEpilogueIaSJ_SJ_NS1C_6thread17LinearCombinationIaLi1EiiLNS1H_9ScaleType4KindE0ELNS_15FloatRoundStyleE2EaEENS1_15EpilogueDefaultEEEEEvvEEEEvNT_6ParamsE,@"STO_CUDA_ENTRY STV_DEFAULT"
_ZN7cutlass13device_kernelINS_4gemm6kernel13GemmUniversalIN4cute5tupleIJiiiiEEENS1_10collective13CollectiveMmaINS1_34MainloopSm90TmaGmmaWarpSpecializedILi3ENS5_IJNS4_1CILi1EEESB_SB_EEENS1_35KernelTmaWarpSpecializedCooperativeEEENS5_IJNSA_ILi256EEENSA_ILi128EEENSA_ILi32EEEEEEaNS5_IJlSB_lEEEaSJ_NS4_8TiledMMAINS4_8MMA_AtomIJNS4_4SM904GMMA27MMA_64x128x32_S32S8S8_SS_TNEEEENS4_6LayoutINS5_IJNSA_ILi2EEESB_SB_EEENS5_IJSB_NSA_ILi0EEEST_EEEEENS5_IJNS4_10UnderscoreESW_SW_EEEEENS4_13SM90_TMA_LOADENS4_14ComposedLayoutINS4_7SwizzleILi1ELi4ELi3EEENS4_18smem_ptr_flag_bitsILi8EEENSQ_INS5_IJNSA_ILi8EEESH_EEENS5_IJSH_SB_EEEEEEEvNS4_8identityESZ_S19_vS1A_EENS_8epilogue10collective6detail29Sm90TmaWarpSpecializedAdapterINS1D_15DefaultEpilogueIaSJ_SJ_NS1C_6thread17LinearCombinationIaLi1EiiLNS1H_9ScaleType4KindE0ELNS_15FloatRoundStyleE2EaEENS1_15EpilogueDefaultEEEEEvvEEEEvNT_6ParamsE:
[----:B------:R-:W0:Y:S01]  /*0000*/  LDC R1, c[0x0][0x28] ;  /* 0x00000a00ff017b82 */ /* 0x000e220000000800 */
[----:B------:R-:W1:Y:S01]  /*0010*/  S2R R18, SR_TID.X ;  /* 0x0000000000127919 */ /* 0x000e620000002100 */
[----:B------:R-:W-:Y:S01]  /*0020*/  ELECT P0, URZ, PT ;  /* 0x00000000003f782f */ /* 0x000fe20003800000 */
[----:B------:R-:W-:Y:S01]  /*0030*/  BSSY B0, `(.L_x_0) ;  /* 0x000000f000007945 */ /* 0x000fe20003800000 */
[--C-:B-1----:R-:W-:Y:S02]  /*0040*/  SHF.R.U32.HI R0, RZ, 0x5, R18.reuse ;  /* 0x00000005ff007819 */ /* 0x102fe40000011612 */
[----:B------:R-:W-:-:S03]  /*0050*/  SHF.R.U32.HI R2, RZ, 0x7, R18 ;  /* 0x00000007ff027819 */ /* 0x000fc60000011612 */
[----:B------:R-:W1:Y:S04]  /*0060*/  SHFL.IDX PT, R5, R0, RZ, 0x1f ;  /* 0x00001fff00057589 */ /* 0x000e6800000e0000 */
[----:B------:R2:W3:Y:S01]  /*0070*/  SHFL.IDX PT, R8, R2, RZ, 0x1f ;  /* 0x00001fff02087589 */ /* 0x0004e200000e0000 */
[----:B-1----:R-:W-:-:S13]  /*0080*/  ISETP.NE.OR P0, PT, R5, RZ, !P0 ;  /* 0x000000ff0500720c */ /* 0x002fda0004705670 */
[----:B0-23--:R-:W-:Y:S05]  /*0090*/  @P0 BRA `(.L_x_1) ;  /* 0x0000000000200947 */ /* 0x00dfea0003800000 */
[----:B------:R-:W-:Y:S02]  /*00a0*/  ULDC.64 UR4, c[0x0][0x198] ;  /* 0x0000660000047ab9 */ /* 0x000fe40000000a00 */
[----:B------:R-:W-:Y:S02]  /*00b0*/  UIADD3 UR6, UP0, UR4, 0xf0, URZ ;  /* 0x000000f004067890 */ /* 0x000fe4000ff1e03f */
[----:B------:R-:W-:Y:S02]  /*00c0*/  UIADD3 UR4, UP1, UR4, 0x1f0, URZ ;  /* 0x000001f004047890 */ /* 0x000fe4000ff3e03f */
[----:B------:R-:W-:Y:S02]  /*00d0*/  UIADD3.X UR7, URZ, UR5, URZ, UP0, !UPT ;  /* 0x000000053f077290 */ /* 0x000fe400087fe43f */
[----:B------:R-:W-:-:S07]  /*00e0*/  UIADD3.X UR5, URZ, UR5, URZ, UP1, !UPT ;  /* 0x000000053f057290 */ /* 0x000fce0008ffe43f */
[----:B------:R0:W-:Y:S02]  /*00f0*/  UTMACCTL.PF [UR6] ;  /* 0x00000000060079b9 */ /* 0x0001e40008040000 */
[----:B------:R0:W-:Y:S02]  /*0100*/  UTMACCTL.PF [UR4] ;  /* 0x00000000040079b9 */ /* 0x0001e40008040000 */
[----:B0-----:R-:W-:Y:S01]  /*0110*/  NOP ;  /* 0x0000000000007918 */ /* 0x001fe20000000000 */
.L_x_1:
[----:B------:R-:W-:Y:S05]  /*0120*/  BSYNC B0 ;  /* 0x0000000000007941 */ /* 0x000fea0003800000 */
.L_x_0:
[----:B------:R-:W0:Y:S02]  /*0130*/  SHFL.IDX PT, R2, R0, RZ, 0x1f ;  /* 0x00001fff00027589 */ /* 0x000e2400000e0000 */
[----:B0-----:R-:W-:-:S13]  /*0140*/  ISETP.NE.AND P0, PT, R2, RZ, PT ;  /* 0x000000ff0200720c */ /* 0x001fda0003f05270 */
[----:B------:R-:W-:Y:S05]  /*0150*/  @P0 BRA `(.L_x_2) ;  /* 0x0000000000500947 */ /* 0x000fea0003800000 */
[----:B------:R-:W0:Y:S01]  /*0160*/  S2UR UR8, SR_CgaCtaId ;  /* 0x00000000000879c3 */ /* 0x000e220000008800 */
[----:B------:R-:W-:Y:S01]  /*0170*/  UMOV UR4, 0x400 ;  /* 0x0000040000047882 */ /* 0x000fe20000000000 */
[----:B------:R-:W-:Y:S01]  /*0180*/  UMOV UR5, 0x1 ;  /* 0x0000000100057882 */ /* 0x000fe20000000000 */
[----:B------:R-:W-:Y:S01]  /*0190*/  UMOV UR6, 0x100 ;  /* 0x0000010000067882 */ /* 0x000fe20000000000 */
[----:B------:R-:W-:Y:S01]  /*01a0*/  ELECT P0, URZ, PT ;  /* 0x00000000003f782f */ /* 0x000fe20003800000 */
[----:B------:R-:W-:-:S04]  /*01b0*/  UIADD3 UR6, -UR6, 0x100000, URZ ;  /* 0x0010000006067890 */ /* 0x000fc8000fffe13f */
[----:B------:R-:W-:Y:S02]  /*01c0*/  USHF.L.U32 UR7, UR6, 0xb, URZ ;  /* 0x0000000b06077899 */ /* 0x000fe4000800063f */
[----:B------:R-:W-:Y:S02]  /*01d0*/  USHF.L.U32 UR6, UR6, 0x1, URZ ;  /* 0x0000000106067899 */ /* 0x000fe4000800063f */
[----:B0-----:R-:W-:Y:S02]  /*01e0*/  ULEA UR8, UR8, UR4, 0x18 ;  /* 0x0000000408087291 */ /* 0x001fe4000f8ec03f */
[----:B------:R-:W-:-:S04]  /*01f0*/  UIADD3 UR4, -UR5, 0x100000, URZ ;  /* 0x0010000005047890 */ /* 0x000fc8000fffe13f */
[----:B------:R-:W-:Y:S02]  /*0200*/  USHF.L.U32 UR5, UR4, 0xb, URZ ;  /* 0x0000000b04057899 */ /* 0x000fe4000800063f */
[----:B------:R-:W-:Y:S01]  /*0210*/  USHF.L.U32 UR4, UR4, 0x1, URZ ;  /* 0x0000000104047899 */ /* 0x000fe2000800063f */
[----:B------:R-:W0:Y:S11]  /*0220*/  FENCE.VIEW.ASYNC.S ;  /* 0x00000000000073c6 */ /* 0x000e360000000000 */
[----:B0-----:R0:W1:Y:S01]  /*0230*/  SYNCS.EXCH.64 URZ, [UR8], UR4 ;  /* 0x00000004083f75b2 */ /* 0x0010620008000100 */
[----:B------:R0:W2:Y:S01]  /*0240*/  SYNCS.EXCH.64 URZ, [UR8+0x18], UR6 ;  /* 0x00001806083f75b2 */ /* 0x0000a20008000100 */
[----:B------:R0:W3:Y:S01]  /*0250*/  SYNCS.EXCH.64 URZ, [UR8+0x8], UR4 ;  /* 0x00000804083f75b2 */ /* 0x0000e20008000100 */
[----:B------:R0:W4:Y:S01]  /*0260*/  SYNCS.EXCH.64 URZ, [UR8+0x20], UR6 ;  /* 0x00002006083f75b2 */ /* 0x0001220008000100 */
[----:B------:R0:W0:Y:S01]  /*0270*/  SYNCS.EXCH.64 URZ, [UR8+0x10], UR4 ;  /* 0x00001004083f75b2 */ /* 0x0000220008000100 */
[----:B------:R0:W0:Y:S01]  /*0280*/  SYNCS.EXCH.64 URZ, [UR8+0x28], UR6 ;  /* 0x00002806083f75b2 */ /* 0x0000220008000100 */
[----:B------:R-:W-:Y:S01]  /*0290*/  NOP ;  /* 0x0000000000007918 */ /* 0x000fe20000000000 */
.L_x_2:
[----:B------:R-:W5:Y:S01]  /*02a0*/  SHFL.IDX PT, R0, R0, RZ, 0x1f ;  /* 0x00001fff00007589 */ /* 0x000f6200000e0000 */
[----:B------:R-:W-:Y:S01]  /*02b0*/  ELECT P0, URZ, PT ;  /* 0x00000000003f782f */ /* 0x000fe20003800000 */
[----:B------:R-:W1:Y:S01]  /*02c0*/  LDC R2, c[0x0][0x65c] ;  /* 0x00019700ff027b82 */ /* 0x000e620000000800 */
[----:B------:R-:W-:Y:S01]  /*02d0*/  SHF.R.S32.HI R6, RZ, 0x1f, R5 ;  /* 0x0000001fff067819 */ /* 0x000fe20000011405 */
[----:B------:R-:W2:Y:S01]  /*02e0*/  S2R R3, SR_CTAID.Y ;  /* 0x0000000000037919 */ /* 0x000ea20000002600 */
[----:B0-----:R-:W-:Y:S01]  /*02f0*/  UMOV UR4, 0x20 ;  /* 0x0000002000047882 */ /* 0x001fe20000000000 */
[----:B------:R-:W-:Y:S01]  /*0300*/  ISETP.NE.AND P2, PT, R8, RZ, PT ;  /* 0x000000ff0800720c */ /* 0x000fe20003f45270 */
[----:B------:R-:W-:Y:S01]  /*0310*/  NOP ;  /* 0x0000000000007918 */ /* 0x000fe20000000000 */
[----:B------:R-:W0:Y:S01]  /*0320*/  S2R R4, SR_CTAID.X ;  /* 0x0000000000047919 */ /* 0x000e220000002500 */
[----:B------:R-:W-:Y:S01]  /*0330*/  LEA.HI R6, R6, R5, RZ, 0x2 ;  /* 0x0000000506067211 */ /* 0x000fe200078f10ff */
[----:B------:R-:W-:Y:S01]  /*0340*/  NOP ;  /* 0x0000000000007918 */ /* 0x000fe20000000000 */
[----:B-----5:R-:W-:-:S02]  /*0350*/  ISETP.NE.OR P0, PT, R0, RZ, !P0 ;  /* 0x000000ff0000720c */ /* 0x020fc40004705670 */
[----:B-1----:R-:W-:-:S04]  /*0360*/  ISETP.NE.AND P3, PT, R2, 0x1, PT ;  /* 0x000000010200780c */ /* 0x002fc80003f65270 */
[----:B------:R-:W-:Y:S02]  /*0370*/  P2R R0, PR, RZ, 0x8 ;  /* 0x00000008ff007803 */ /* 0x000fe40000000000 */
[----:B------:R-:W-:-:S05]  /*0380*/  LOP3.LUT R0, R6, 0xfffffffc, RZ, 0xc0, !PT ;  /* 0xfffffffc06007812 */ /* 0x000fca00078ec0ff */
[----:B------:R-:W-:Y:S01]  /*0390*/  VOTEU.ALL UP0, P0 ;  /* 0x00000000003f7886 */ /* 0x000fe20000000000 */
[----:B------:R-:W-:Y:S01]  /*03a0*/  IMAD.IADD R0, R5, 0x1, -R0 ;  /* 0x0000000105007824 */ /* 0x000fe200078e0a00 */
[----:B------:R-:W0:Y:S01]  /*03b0*/  @P3 LDC R17, c[0x0][0x10] ;  /* 0x00000400ff113b82 */ /* 0x000e220000000800 */
[----:B------:R-:W-:Y:S01]  /*03c0*/  VOTEU.ALL UP1, P0 ;  /* 0x00000000003f7886 */ /* 0x000fe20000020000 */
[----:B--2---:R-:W-:Y:S01]  /*03d0*/  @P3 IMAD.MOV.U32 R6, RZ, RZ, R3 ;  /* 0x000000ffff063224 */ /* 0x004fe200078e0003 */
[----:B------:R-:W-:Y:S01]  /*03e0*/  @!UP0 UMOV UR6, 0x400 ;  /* 0x0000040000068882 */ /* 0x000fe20000000000 */
[----:B------:R-:W-:-:S04]  /*03f0*/  @!UP0 UIADD3 UR4, -UR4, 0x100000, URZ ;  /* 0x0010000004048890 */ /* 0x000fc8000fffe13f */
[----:B------:R-:W-:Y:S02]  /*0400*/  @!UP0 USHF.L.U32 UR5, UR4, 0xb, URZ ;  /* 0x0000000b04058899 */ /* 0x000fe4000800063f */
[----:B------:R-:W-:Y:S01]  /*0410*/  @!UP0 USHF.L.U32 UR4, UR4, 0x1, URZ ;  /* 0x0000000104048899 */ /* 0x000fe2000800063f */
[----:B------:R-:W-:Y:S02]  /*0420*/  @P3 IMAD.MOV.U32 R7, RZ, RZ, RZ ;  /* 0x000000ffff073224 */ /* 0x000fe400078e00ff */
[----:B------:R-:W-:Y:S01]  /*0430*/  IMAD.MOV.U32 R5, RZ, RZ, RZ ;  /* 0x000000ffff057224 */ /* 0x000fe200078e00ff */
[----:B------:R-:W1:Y:S01]  /*0440*/  @!UP0 S2UR UR7, SR_CgaCtaId ;  /* 0x00000000000789c3 */ /* 0x000e620000008800 */
[----:B------:R-:W-:-:S07]  /*0450*/  @P3 IMAD.MOV.U32 R11, RZ, RZ, RZ ;  /* 0x000000ffff0b3224 */ /* 0x000fce00078e00ff */
[----:B------:R-:W2:Y:S01]  /*0460*/  @!P3 LDC R9, c[0x0][0xc] ;  /* 0x00000300ff09bb82 */ /* 0x000ea20000000800 */
[----:B0-----:R-:W-:-:S04]  /*0470*/  @P3 IMAD.WIDE.U32 R16, R4, R17, R6 ;  /* 0x0000001104103225 */ /* 0x001fc800078e0006 */
[----:B------:R-:W-:Y:S01]  /*0480*/  @P3 IMAD.IADD R17, R17, 0x1, R11 ;  /* 0x0000000111113824 */ /* 0x000fe200078e020b */
[----:B-1----:R-:W-:Y:S01]  /*0490*/  @!UP0 ULEA UR6, UR7, UR6, 0x18 ;  /* 0x0000000607068291 */ /* 0x002fe2000f8ec03f */
[----:B------:R-:W-:Y:S01]  /*04a0*/  VOTEU.ALL UP0, P0 ;  /* 0x00000000003f7886 */ /* 0x000fe20000000000 */
[----:B------:R-:W-:-:S04]  /*04b0*/  ISETP.NE.AND P0, PT, R0, 0x3, PT ;  /* 0x000000030000780c */ /* 0x000fc80003f05270 */
[----:B------:R-:W-:Y:S01]  /*04c0*/  ISETP.EQ.OR P0, PT, R0, RZ, !P0 ;  /* 0x000000ff0000720c */ /* 0x000fe20004702670 */
[----:B--2---:R-:W-:-:S03]  /*04d0*/  @!P3 IMAD.WIDE.U32 R6, R9, R3, R4 ;  /* 0x000000030906b225 */ /* 0x004fc600078e0004 */
[C---:B------:R-:W-:Y:S01]  /*04e0*/  ISETP.EQ.AND P0, PT, R8.reuse, RZ, P0 ;  /* 0x000000ff0800720c */ /* 0x040fe20000702270 */
[----:B------:R-:W-:Y:S01]  /*04f0*/  VIADD R8, R8, 0xffffffff ;  /* 0xffffffff08087836 */ /* 0x000fe20000000000 */
[----:B------:R-:W0:Y:S02]  /*0500*/  FENCE.VIEW.ASYNC.S ;  /* 0x00000000000073c6 */ /* 0x000e240000000000 */
[----:B0-----:R0:W3:Y:S01]  /*0510*/  @!UP0 SYNCS.EXCH.64 URZ, [UR6+0x40], UR4 ;  /* 0x00004004063f85b2 */ /* 0x0010e20008000100 */
[----:B------:R-:W-:Y:S01]  /*0520*/  @!P3 IMAD.MOV.U32 R16, RZ, RZ, R6 ;  /* 0x000000ffff10b224 */ /* 0x000fe200078e0006 */
[----:B------:R-:W-:Y:S01]  /*0530*/  SEL R19, RZ, 0x1, !P0 ;  /* 0x00000001ff137807 */ /* 0x000fe20004000000 */
[----:B------:R-:W-:Y:S01]  /*0540*/  @!P3 IMAD.MOV.U32 R17, RZ, RZ, R7 ;  /* 0x000000ffff11b224 */ /* 0x000fe200078e0007 */
[----:B------:R-:W-:-:S04]  /*0550*/  ISETP.GE.U32.AND P1, PT, R8, 0x2, PT ;  /* 0x000000020800780c */ /* 0x000fc80003f26070 */
[----:B------:R-:W-:Y:S01]  /*0560*/  SEL R19, R19, 0x2, P1 ;  /* 0x0000000213137807 */ /* 0x000fe20000800000 */
[----:B------:R0:W3:Y:S01]  /*0570*/  @!UP1 SYNCS.EXCH.64 URZ, [UR6+0x48], UR4 ;  /* 0x00004804063f95b2 */ /* 0x0000e20008000100 */
[----:B------:R-:W-:Y:S01]  /*0580*/  NOP ;  /* 0x0000000000007918 */ /* 0x000fe20000000000 */
[----:B---34-:R-:W-:Y:S06]  /*0590*/  BAR.SYNC.DEFER_BLOCKING 0x0 ;  /* 0x0000000000007b1d */ /* 0x018fec0000010000 */
[----:B------:R-:W-:Y:S05]  /*05a0*/  @!P2 BRA `(.L_x_3) ;  /* 0x0000007c00f4a947 */ /* 0x000fea0003800000 */
[----:B------:R-:W-:-:S13]  /*05b0*/  ISETP.GT.U32.AND P0, PT, R8, 0x1, PT ;  /* 0x000000010800780c */ /* 0x000fda0003f04070 */
[----:B0-----:R-:W-:Y:S05]  /*05c0*/  @P0 EXIT ;  /* 0x000000000000094d */ /* 0x001fea0003800000 */
[----:B------:R-:W-:Y:S01]  /*05d0*/  ULDC.64 UR4, c[0x0][0x650] ;  /* 0x0001940000047ab9 */ /* 0x000fe20000000a00 */
[----:B------:R-:W-:Y:S01]  /*05e0*/  PRMT R0, RZ, 0x7610, R0 ;  /* 0x00007610ff007816 */ /* 0x000fe20000000000 */
[----:B------:R-:W-:Y:S01]  /*05f0*/  IMAD.MOV.U32 R152, RZ, RZ, -0x1 ;  /* 0xffffffffff987424 */ /* 0x000fe200078e00ff */
[----:B------:R-:W-:Y:S01]  /*0600*/  ISETP.GE.U32.AND P0, PT, R16, UR4, PT ;  /* 0x0000000410007c0c */ /* 0x000fe2000bf06070 */
[----:B------:R-:W-:Y:S02]  /*0610*/  IMAD.MOV.U32 R23, RZ, RZ, -0x1 ;  /* 0xffffffffff177424 */ /* 0x000fe400078e00ff */
[----:B------:R-:W-:Y:S01]  /*0620*/  IMAD.MOV.U32 R22, RZ, RZ, -0x1 ;  /* 0xffffffffff167424 */ /* 0x000fe200078e00ff */
[----:B------:R-:W-:-:S13]  /*0630*/  ISETP.GE.U32.AND.EX P0, PT, R17, UR5, PT, P0 ;  /* 0x0000000511007c0c */ /* 0x000fda000bf06100 */
[----:B------:R-:W-:Y:S05]  /*0640*/  @P0 BRA `(.L_x_4) ;  /* 0x0000000400580947 */ /* 0x000fea0003800000 */
[----:B------:R-:W0:Y:S01]  /*0650*/  LDC.64 R14, c[0x0][0x628] ;  /* 0x00018a00ff0e7b82 */ /* 0x000e220000000a00 */
[----:B------:R-:W-:Y:S02]  /*0660*/  IMAD.MOV.U32 R6, RZ, RZ, R16 ;  /* 0x000000ffff067224 */ /* 0x000fe400078e0010 */
[----:B------:R-:W-:-:S05]  /*0670*/  IMAD.MOV.U32 R7, RZ, RZ, R17 ;  /* 0x000000ffff077224 */ /* 0x000fca00078e0011 */
[----:B------:R-:W1:Y:S08]  /*0680*/  LDC R0, c[0x0][0x630] ;  /* 0x00018c00ff007b82 */ /* 0x000e700000000800 */
[----:B------:R-:W2:Y:S01]  /*0690*/  LDC.64 R20, c[0x0][0x620] ;  /* 0x00018800ff147b82 */ /* 0x000ea20000000a00 */
[----:B0-----:R-:W-:-:S04]  /*06a0*/  ISETP.NE.U32.AND P0, PT, R14, RZ, PT ;  /* 0x000000ff0e00720c */ /* 0x001fc80003f05070 */
[----:B------:R-:W-:-:S13]  /*06b0*/  ISETP.NE.AND.EX P0, PT, R15, RZ, PT, P0 ;  /* 0x000000ff0f00720c */ /* 0x000fda0003f05300 */
[----:B-12---:R-:W-:Y:S05]  /*06c0*/  @!P0 BRA `(.L_x_5) ;  /* 0x0000000000288947 */ /* 0x006fea0003800000 */
[----:B------:R-:W0:Y:S02]  /*06d0*/  LDC R11, c[0x0][0x634] ;  /* 0x00018d00ff0b7b82 */ /* 0x000e240000000800 */
[----:B0-----:R-:W-:-:S05]  /*06e0*/  IADD3 R11, P0, R16, R11, RZ ;  /* 0x0000000b100b7210 */ /* 0x001fca0007f1e0ff */
[----:B------:R-:W-:-:S04]  /*06f0*/  IMAD.X R13, RZ, RZ, R17, P0 ;  /* 0x000000ffff0d7224 */ /* 0x000fc800000e0611 */
[----:B------:R-:W-:-:S04]  /*0700*/  IMAD.WIDE.U32 R6, R13, R14, RZ ;  /* 0x0000000e0d067225 */ /* 0x000fc800078e00ff */
[----:B------:R-:W-:-:S04]  /*0710*/  IMAD.WIDE.U32 R8, P0, R11, R15, R6 ;  /* 0x0000000f0b087225 */ /* 0x000fc80007800006 */
[----:B------:R-:W-:-:S04]  /*0720*/  IMAD.WIDE.U32 R6, R11, R14, RZ ;  /* 0x0000000e0b067225 */ /* 0x000fc800078e00ff */
[----:B------:R-:W-:Y:S01]  /*0730*/  IMAD.X R11, RZ, RZ, RZ, P0 ;  /* 0x000000ffff0b7224 */ /* 0x000fe200000e06ff */
[----:B------:R-:W-:Y:S01]  /*0740*/  IADD3 RZ, P0, R7, R8, RZ ;  /* 0x0000000807ff7210 */ /* 0x000fe20007f1e0ff */
[----:B------:R-:W-:-:S04]  /*0750*/  IMAD.MOV.U32 R10, RZ, RZ, R9 ;  /* 0x000000ffff0a7224 */ /* 0x000fc800078e0009 */
[----:B------:R-:W-:-:S08]  /*0760*/  IMAD.WIDE.U32.X R6, R13, R15, R10, P0 ;  /* 0x0000000f0d067225 */ /* 0x000fd000000e040a */
.L_x_5:
[-CC-:B------:R-:W-:Y:S01]  /*0770*/  SHF.R.U64 R25, R6, R0.reuse, R7.reuse ;  /* 0x0000000006197219 */ /* 0x180fe20000001207 */
[----:B------:R-:W0:Y:S01]  /*0780*/  LDC R10, c[0x0][0x618] ;  /* 0x00018600ff0a7b82 */ /* 0x000e220000000800 */
[----:B------:R-:W-:Y:S01]  /*0790*/  SHF.R.U32.HI R5, RZ, R0, R7 ;  /* 0x00000000ff057219 */ /* 0x000fe20000011607 */
[----:B------:R-:W-:Y:S01]  /*07a0*/  ULDC UR4, c[0x0][0x150] ;  /* 0x0000540000047ab9 */ /* 0x000fe20000000800 */
[----:B------:R-:W-:Y:S02]  /*07b0*/  IADD3 R9, P0, RZ, -R25, RZ ;  /* 0x80000019ff097210 */ /* 0x000fe40007f1e0ff */
[----:B------:R-:W-:-:S03]  /*07c0*/  I2FP.F32.U32 R0, R4 ;  /* 0x0000000400007245 */ /* 0x000fc60000201000 */
[----:B------:R-:W1:Y:S01]  /*07d0*/  LDC.64 R26, c[0x0][0x640] ;  /* 0x00019000ff1a7b82 */ /* 0x000e620000000a00 */
[----:B------:R-:W-:Y:S02]  /*07e0*/  IMAD.X R11, RZ, RZ, ~R5, P0 ;  /* 0x000000ffff0b7224 */ /* 0x000fe400000e0e05 */
[----:B------:R-:W-:Y:S01]  /*07f0*/  FMUL R0, R0, UR4 ;  /* 0x0000000400007c20 */ /* 0x000fe20008400000 */
[----:B------:R-:W-:Y:S01]  /*0800*/  IMAD.WIDE.U32 R6, R9, R20, R16 ;  /* 0x0000001409067225 */ /* 0x000fe200078e0010 */
[----:B------:R-:W-:-:S03]  /*0810*/  ULDC UR4, c[0x0][0x154] ;  /* 0x0000550000047ab9 */ /* 0x000fc60000000800 */
[----:B------:R-:W-:Y:S01]  /*0820*/  IMAD R8, R11, R20, RZ ;  /* 0x000000140b087224 */ /* 0x000fe200078e02ff */
[----:B------:R-:W2:Y:S01]  /*0830*/  LDC R5, c[0x0][0x144] ;  /* 0x00005100ff057b82 */ /* 0x000ea20000000800 */
[----:B------:R-:W3:Y:S02]  /*0840*/  F2I.U32.TRUNC.NTZ R0, R0 ;  /* 0x0000000000007305 */ /* 0x000ee4000020f000 */
[----:B------:R-:W-:-:S04]  /*0850*/  IMAD R9, R9, R21, R8 ;  /* 0x0000001509097224 */ /* 0x000fc800078e0208 */
[----:B------:R-:W-:Y:S01]  /*0860*/  IMAD.IADD R7, R7, 0x1, R9 ;  /* 0x0000000107077824 */ /* 0x000fe200078e0209 */
[----:B------:R-:W4:Y:S01]  /*0870*/  LDC R12, c[0x0][0x608] ;  /* 0x00018200ff0c7b82 */ /* 0x000f220000000800 */
[----:B------:R-:W-:-:S03]  /*0880*/  IMAD.MOV.U32 R9, RZ, RZ, -0x1 ;  /* 0xffffffffff097424 */ /* 0x000fc600078e00ff */
[-CC-:B0-----:R-:W-:Y:S02]  /*0890*/  SHF.R.U64 R20, R6, R10.reuse, R7.reuse ;  /* 0x0000000a06147219 */ /* 0x181fe40000001207 */
[----:B------:R-:W-:Y:S02]  /*08a0*/  I2FP.F32.U32 R6, R3 ;  /* 0x0000000300067245 */ /* 0x000fe40000201000 */
[----:B------:R-:W0:Y:S01]  /*08b0*/  LDC R24, c[0x0][0x658] ;  /* 0x00019600ff187b82 */ /* 0x000e220000000800 */
[----:B-1----:R-:W-:Y:S01]  /*08c0*/  ISETP.NE.U32.AND P0, PT, R26, RZ, PT ;  /* 0x000000ff1a00720c */ /* 0x002fe20003f05070 */
[----:B---3--:R-:W-:Y:S01]  /*08d0*/  IMAD.MOV R8, RZ, RZ, -R0 ;  /* 0x000000ffff087224 */ /* 0x008fe200078e0a00 */
[----:B------:R-:W-:Y:S01]  /*08e0*/  SHF.R.U32.HI R7, RZ, R10, R7 ;  /* 0x0000000aff077219 */ /* 0x000fe20000011607 */
[----:B------:R-:W-:Y:S01]  /*08f0*/  FMUL R6, R6, UR4 ;  /* 0x0000000406067c20 */ /* 0x000fe20008400000 */
[----:B------:R-:W-:-:S03]  /*0900*/  ISETP.NE.AND.EX P0, PT, R27, RZ, PT, P0 ;  /* 0x000000ff1b00720c */ /* 0x000fc60003f05300 */
[----:B------:R-:W1:Y:S01]  /*0910*/  LDC R14, c[0x0][0x148] ;  /* 0x00005200ff0e7b82 */ /* 0x000e620000000800 */
[----:B--2---:R-:W-:-:S07]  /*0920*/  IMAD R0, R5, R8, R4 ;  /* 0x0000000805007224 */ /* 0x004fce00078e0204 */
[----:B------:R-:W2:Y:S01]  /*0930*/  LDC R22, c[0x0][0x600] ;  /* 0x00018000ff167b82 */ /* 0x000ea20000000800 */
[-CC-:B----4-:R-:W-:Y:S02]  /*0940*/  SHF.R.U64 R28, R20, R12.reuse, R7.reuse ;  /* 0x0000000c141c7219 */ /* 0x190fe40000001207 */
[----:B------:R-:W-:Y:S01]  /*0950*/  SHF.R.U32.HI R5, RZ, R12, R7 ;  /* 0x0000000cff057219 */ /* 0x000fe20000011607 */
[----:B------:R-:W-:Y:S01]  /*0960*/  IMAD.MOV.U32 R7, RZ, RZ, 0x1 ;  /* 0x00000001ff077424 */ /* 0x000fe200078e00ff */
[----:B------:R3:W4:Y:S03]  /*0970*/  F2I.U32.TRUNC.NTZ R12, R6 ;  /* 0x00000006000c7305 */ /* 0x000726000020f000 */
[----:B------:R-:W1:Y:S01]  /*0980*/  LDC R15, c[0x0][0x648] ;  /* 0x00019200ff0f7b82 */ /* 0x000e620000000800 */
[-C--:B0-----:R-:W-:Y:S02]  /*0990*/  SHF.L.U32 R4, R9, R24.reuse, RZ ;  /* 0x0000001809047219 */ /* 0x081fe400000006ff */
[----:B------:R-:W-:-:S02]  /*09a0*/  SHF.R.U64 R30, R28, R24, R5 ;  /* 0x000000181c1e7219 */ /* 0x000fc40000001205 */
[----:B------:R-:W-:Y:S02]  /*09b0*/  LOP3.LUT R11, RZ, R4, RZ, 0x33, !PT ;  /* 0x00000004ff0b7212 */ /* 0x000fe400078e33ff */
[-C--:B------:R-:W-:Y:S01]  /*09c0*/  SHF.R.U32.HI R5, RZ, R24.reuse, R5 ;  /* 0x00000018ff057219 */ /* 0x080fe20000011605 */
[----:B------:R-:W0:Y:S01]  /*09d0*/  LDC R21, c[0x0][0x638] ;  /* 0x00018e00ff157b82 */ /* 0x000e220000000800 */
[----:B------:R-:W-:Y:S01]  /*09e0*/  SHF.L.U32 R10, R7, R24, RZ ;  /* 0x00000018070a7219 */ /* 0x000fe200000006ff */
[----:B------:R-:W-:-:S06]  /*09f0*/  IMAD.MOV.U32 R4, RZ, RZ, R30 ;  /* 0x000000ffff047224 */ /* 0x000fcc00078e001e */
[----:B------:R-:W0:Y:S01]  /*0a00*/  LDC R152, c[0x0][0x610] ;  /* 0x00018400ff987b82 */ /* 0x000e220000000800 */
[----:B---34-:R-:W-:Y:S05]  /*0a10*/  @!P0 BRA `(.L_x_6) ;  /* 0x0000000000288947 */ /* 0x018fea0003800000 */
[----:B------:R-:W3:Y:S02]  /*0a20*/  LDC R9, c[0x0][0x64c] ;  /* 0x00019300ff097b82 */ /* 0x000ee40000000800 */
[----:B---3--:R-:W-:-:S05]  /*0a30*/  IADD3 R9, P0, R30, R9, RZ ;  /* 0x000000091e097210 */ /* 0x008fca0007f1e0ff */
        /* <DEDUP_REMOVED lines=8> */
.L_x_6:
[----:B-1----:R-:W-:Y:S01]  /*0ac0*/  SHF.R.U64 R4, R4, R15, R5 ;  /* 0x0000000f04047219 */ /* 0x002fe20000001205 */
[----:B--2---:R-:W-:Y:S01]  /*0ad0*/  VIADD R5, R22, 0xffffffff ;  /* 0xffffffff16057836 */ /* 0x004fe20000000000 */
[----:B------:R-:W-:Y:S01]  /*0ae0*/  LOP3.LUT R11, R28, R11, RZ, 0xc0, !PT ;  /* 0x0000000b1c0b7212 */ /* 0x000fe200078ec0ff */
[----:B------:R-:W-:Y:S02]  /*0af0*/  IMAD.MOV R12, RZ, RZ, -R12 ;  /* 0x000000ffff0c7224 */ /* 0x000fe400078e0a0c */
[----:B------:R-:W-:Y:S01]  /*0b00*/  IMAD.MOV R6, RZ, RZ, -R4 ;  /* 0x000000ffff067224 */ /* 0x000fe200078e0a04 */
[----:B------:R-:W-:Y:S01]  /*0b10*/  LOP3.LUT R5, R20, R5, RZ, 0xc0, !PT ;  /* 0x0000000514057212 */ /* 0x000fe200078ec0ff */
[----:B------:R-:W-:Y:S02]  /*0b20*/  @P3 IMAD R0, R14, R12, R3 ;  /* 0x0000000c0e003224 */ /* 0x000fe400078e0203 */
[----:B------:R-:W-:Y:S02]  /*0b30*/  IMAD R11, R10, R4, R11 ;  /* 0x000000040a0b7224 */ /* 0x000fe400078e020b */
[----:B0-----:R-:W-:-:S02]  /*0b40*/  IMAD R3, R6, R21, R30 ;  /* 0x0000001506037224 */ /* 0x001fc400078e021e */
[----:B------:R-:W-:Y:S02]  /*0b50*/  IMAD R152, R11, R152, R0 ;  /* 0x000000980b987224 */ /* 0x000fe400078e0200 */
[----:B------:R-:W-:Y:S02]  /*0b60*/  IMAD R3, R3, R22, R5 ;  /* 0x0000001603037224 */ /* 0x000fe400078e0205 */
[----:B------:R-:W-:Y:S02]  /*0b70*/  IMAD.MOV.U32 R0, RZ, RZ, 0x1 ;  /* 0x00000001ff007424 */ /* 0x000fe400078e00ff */
[----:B------:R-:W-:Y:S01]  /*0b80*/  IMAD.MOV.U32 R22, RZ, RZ, R25 ;  /* 0x000000ffff167224 */ /* 0x000fe200078e0019 */
[----:B------:R-:W-:Y:S02]  /*0b90*/  SEL R23, R3, R152, !P3 ;  /* 0x0000009803177207 */ /* 0x000fe40005800000 */
[----:B------:R-:W-:-:S07]  /*0ba0*/  SEL R152, R152, R3, !P3 ;  /* 0x0000000398987207 */ /* 0x000fce0005800000 */
.L_x_4:
[----:B------:R-:W-:-:S08]  /*0bb0*/  NOP ;  /* 0x0000000000007918 */ /* 0x000fd00000000000 */
[----:B------:R-:W0:Y:S02]  /*0bc0*/  USETMAXREG.TRY_ALLOC.CTAPOOL UP0, 0xe8 ;  /* 0x000000e8000079c8 */ /* 0x000e240008000600 */
[----:B0-----:R-:W-:-:S13]  /*0bd0*/  PLOP3.LUT P0, PT, PT, PT, UP0, 0x80, 0x0 ;  /* 0x000000000000781c */ /* 0x001fda0003f0f008 */
[----:B------:R-:W-:Y:S05]  /*0be0*/  @!P0 BRA `(.L_x_4) ;  /* 0xfffffffc00f08947 */ /* 0x000fea000383ffff */
[----:B------:R-:W-:Y:S01]  /*0bf0*/  ULDC.64 UR4, c[0x0][0x598] ;  /* 0x0001660000047ab9 */ /* 0x000fe20000000a00 */
[----:B------:R-:W-:Y:S01]  /*0c00*/  ULDC.64 UR36, c[0x0][0x208] ;  /* 0x0000820000247ab9 */ /* 0x000fe20000000a00 */
[----:B------:R-:W-:-:S04]  /*0c10*/  ISETP.NE.U32.AND P0, PT, RZ, UR4, PT ;  /* 0x00000004ff007c0c */ /* 0x000fc8000bf05070 */
[----:B------:R-:W-:-:S13]  /*0c20*/  ISETP.NE.AND.EX P0, PT, RZ, UR5, PT, P0 ;  /* 0x00000005ff007c0c */ /* 0x000fda000bf05300 */
[----:B------:R-:W-:Y:S05]  /*0c30*/  @!P0 BRA `(.L_x_7) ;  /* 0x00000000001c8947 */ /* 0x000fea0003800000 */
[----:B------:R-:W0:Y:S02]  /*0c40*/  LDC.64 R4, c[0x0][0x598] ;  /* 0x00016600ff047b82 */ /* 0x000e240000000a00 */
[----:B0-----:R-:W2:Y:S02]  /*0c50*/  LDG.E.64 R4, desc[UR36][R4.64] ;  /* 0x0000002404047981 */ /* 0x001ea4000c1e1b00 */
[----:B--2---:R-:W-:-:S04]  /*0c60*/  ISETP.NE.U32.AND P0, PT, R4, RZ, PT ;  /* 0x000000ff0400720c */ /* 0x004fc80003f05070 */
[----:B------:R-:W-:-:S13]  /*0c70*/  ISETP.NE.AND.EX P0, PT, R5, RZ, PT, P0 ;  /* 0x000000ff0500720c */ /* 0x000fda0003f05300 */
[----:B------:R-:W-:Y:S05]  /*0c80*/  @!P0 BRA `(.L_x_7) ;  /* 0x0000000000088947 */ /* 0x000fea0003800000 */
[----:B------:R0:W5:Y:S01]  /*0c90*/  LD.E R153, desc[UR36][R4.64] ;  /* 0x0000002404997980 */ /* 0x000162000c101900 */
[----:B------:R-:W-:Y:S05]  /*0ca0*/  BRA `(.L_x_8) ;  /* 0x0000000000247947 */ /* 0x000fea0003800000 */
.L_x_7:
[----:B------:R-:W-:Y:S02]  /*0cb0*/  ULDC.64 UR4, c[0x0][0x588] ;  /* 0x0001620000047ab9 */ /* 0x000fe40000000a00 */
[----:B------:R-:W-:-:S04]  /*0cc0*/  ISETP.NE.U32.AND P0, PT, RZ, UR4, PT ;  /* 0x00000004ff007c0c */ /* 0x000fc8000bf05070 */
[----:B------:R-:W-:-:S13]  /*0cd0*/  ISETP.NE.AND.EX P0, PT, RZ, UR5, PT, P0 ;  /* 0x00000005ff007c0c */ /* 0x000fda000bf05300 */
[----:B------:R-:W-:Y:S05]  /*0ce0*/  @!P0 BRA `(.L_x_9) ;  /* 0x00000000000c8947 */ /* 0x000fea0003800000 */
[----:B------:R-:W0:Y:S02]  /*0cf0*/  LDC.64 R4, c[0x0][0x588] ;  /* 0x00016200ff047b82 */ /* 0x000e240000000a00 */
[----:B0-----:R1:W5:Y:S01]  /*0d00*/  LDG.E R153, desc[UR36][R4.64] ;  /* 0x0000002404997981 */ /* 0x001362000c1e1900 */
[----:B------:R-:W-:Y:S05]  /*0d10*/  BRA `(.L_x_8) ;  /* 0x0000000000087947 */ /* 0x000fea0003800000 */
.L_x_9:
[----:B------:R-:W-:Y:S02]  /*0d20*/  ULDC UR4, c[0x0][0x580] ;  /* 0x0001600000047ab9 */ /* 0x000fe40000000800 */
[----:B------:R-:W-:-:S07]  /*0d30*/  IMAD.U32 R153, RZ, RZ, UR4 ;  /* 0x00000004ff997e24 */ /* 0x000fce000f8e00ff */
.L_x_8:
[----:B------:R-:W-:Y:S02]  /*0d40*/  ULDC.64 UR4, c[0x0][0x5a0] ;  /* 0x0001680000047ab9 */ /* 0x000fe40000000a00 */
[----:B------:R-:W-:-:S04]  /*0d50*/  ISETP.NE.U32.AND P0, PT, RZ, UR4, PT ;  /* 0x00000004ff007c0c */ /* 0x000fc8000bf05070 */
[----:B------:R-:W-:-:S13]  /*0d60*/  ISETP.NE.AND.EX P0, PT, RZ, UR5, PT, P0 ;  /* 0x00000005ff007c0c */ /* 0x000fda000bf05300 */
[----:B------:R-:W-:Y:S05]  /*0d70*/  @!P0 BRA `(.L_x_10) ;  /* 0x00000000001c8947 */ /* 0x000fea0003800000 */
[----:B01----:R-:W0:Y:S02]  /*0d80*/  LDC.64 R4, c[0x0][0x5a0] ;  /* 0x00016800ff047b82 */ /* 0x003e240000000a00 */
[----:B0-----:R-:W2:Y:S02]  /*0d90*/  LDG.E.64 R4, desc[UR36][R4.64] ;  /* 0x0000002404047981 */ /* 0x001ea4000c1e1b00 */
[----:B--2---:R-:W-:-:S04]  /*0da0*/  ISETP.NE.U32.AND P0, PT, R4, RZ, PT ;  /* 0x000000ff0400720c */ /* 0x004fc80003f05070 */
[----:B------:R-:W-:-:S13]  /*0db0*/  ISETP.NE.AND.EX P0, PT, R5, RZ, PT, P0 ;  /* 0x000000ff0500720c */ /* 0x000fda0003f05300 */
[----:B------:R-:W-:Y:S05]  /*0dc0*/  @!P0 BRA `(.L_x_10) ;  /* 0x0000000000088947 */ /* 0x000fea0003800000 */
[----:B------:R0:W5:Y:S01]  /*0dd0*/  LD.E R154, desc[UR36][R4.64] ;  /* 0x00000024049a7980 */ /* 0x000162000c101900 */
[----:B------:R-:W-:Y:S05]  /*0de0*/  BRA `(.L_x_11) ;  /* 0x0000000000247947 */ /* 0x000fea0003800000 */
.L_x_10:
[----:B------:R-:W-:Y:S02]  /*0df0*/  ULDC.64 UR4, c[0x0][0x590] ;  /* 0x0001640000047ab9 */ /* 0x000fe40000000a00 */
[----:B------:R-:W-:-:S04]  /*0e00*/  ISETP.NE.U32.AND P0, PT, RZ, UR4, PT ;  /* 0x00000004ff007c0c */ /* 0x000fc8000bf05070 */
[----:B------:R-:W-:-:S13]  /*0e10*/  ISETP.NE.AND.EX P0, PT, RZ, UR5, PT, P0 ;  /* 0x00000005ff007c0c */ /* 0x000fda000bf05300 */
[----:B------:R-:W-:Y:S05]  /*0e20*/  @!P0 BRA `(.L_x_12) ;  /* 0x00000000000c8947 */ /* 0x000fea0003800000 */
[----:B------:R-:W2:Y:S02]  /*0e30*/  LDC.64 R154, c[0x0][0x590] ;  /* 0x00016400ff9a7b82 */ /* 0x000ea40000000a00 */
[----:B--2---:R2:W5:Y:S01]  /*0e40*/  LDG.E R154, desc[UR36][R154.64] ;  /* 0x000000249a9a7981 */ /* 0x004562000c1e1900 */
[----:B------:R-:W-:Y:S05]  /*0e50*/  BRA `(.L_x_11) ;  /* 0x0000000000087947 */ /* 0x000fea0003800000 */
.L_x_12:
[----:B------:R-:W-:Y:S02]  /*0e60*/  ULDC UR4, c[0x0][0x584] ;  /* 0x0001610000047ab9 */ /* 0x000fe40000000800 */
[----:B------:R-:W-:-:S07]  /*0e70*/  IMAD.U32 R154, RZ, RZ, UR4 ;  /* 0x00000004ff9a7e24 */ /* 0x000fce000f8e00ff */
.L_x_11:
[----:B------:R-:W-:-:S13]  /*0e80*/  LOP3.LUT P0, RZ, R0, 0xff, RZ, 0xc0, !PT ;  /* 0x000000ff00ff7812 */ /* 0x000fda000780c0ff */
[----:B------:R-:W-:Y:S05]  /*0e90*/  @!P0 EXIT ;  /* 0x000000000000894d */ /* 0x000fea0003800000 */
[----:B------:R-:W-:Y:S01]  /*0ea0*/  ULDC UR4, c[0x0][0x28c] ;  /* 0x0000a30000047ab9 */ /* 0x000fe20000000800 */
[----:B------:R-:W-:Y:S01]  /*0eb0*/  UMOV UR38, URZ ;  /* 0x0000003f00267c82 */ /* 0x000fe20008000000 */
[----:B------:R-:W-:Y:S01]  /*0ec0*/  UIADD3 UR4, UR4, 0x1f, URZ ;  /* 0x0000001f04047890 */ /* 0x000fe2000fffe03f */
[----:B------:R-:W-:-:S03]  /*0ed0*/  UMOV UR39, URZ ;  /* 0x0000003f00277c82 */ /* 0x000fc60008000000 */
[----:B------:R-:W-:-:S04]  /*0ee0*/  USHF.R.S32.HI UR5, URZ, 0x1f, UR4 ;  /* 0x0000001f3f057899 */ /* 0x000fc80008011404 */
[----:B------:R-:W-:-:S04]  /*0ef0*/  ULEA.HI UR5, UR5, UR4, URZ, 0x5 ;  /* 0x0000000405057291 */ /* 0x000fc8000f8f283f */
[----:B------:R-:W-:-:S12]  /*0f00*/  USHF.R.S32.HI UR40, URZ, 0x5, UR5 ;  /* 0x000000053f287899 */ /* 0x000fd80008011405 */
.L_x_290:
[----:B------:R-:W-:Y:S01]  /*0f10*/  LOP3.LUT R0, R18, 0x80, RZ, 0xc0, !PT ;  /* 0x0000008012007812 */ /* 0x000fe200078ec0ff */
[----:B------:R-:W3:Y:S01]  /*0f20*/  S2UR UR7, SR_CgaCtaId ;  /* 0x00000000000779c3 */ /* 0x000ee20000008800 */
[----:B------:R-:W-:Y:S02]  /*0f30*/  UMOV UR6, 0x400 ;  /* 0x0000040000067882 */ /* 0x000fe40000000000 */
[----:B------:R-:W-:-:S06]  /*0f40*/  SHF.R.U32.HI R0, RZ, 0x7, R0 ;  /* 0x00000007ff007819 */ /* 0x000fcc0000011600 */
[----:B----4-:R-:W4:Y:S01]  /*0f50*/  SHFL.IDX PT, R0, R0, RZ, 0x1f ;  /* 0x00001fff00007589 */ /* 0x010f2200000e0000 */
[----:B---3--:R-:W-:Y:S01]  /*0f60*/  ULEA UR6, UR7, UR6, 0x18 ;  /* 0x0000000607067291 */ /* 0x008fe2000f8ec03f */
[----:B----4-:R-:W-:-:S13]  /*0f70*/  R2UR UR4, R0 ;  /* 0x00000000000472ca */ /* 0x010fda00000e0000 */
[----:B------:R-:W-:-:S04]  /*0f80*/  ULEA.HI UR5, UR4, UR4, URZ, 0x1 ;  /* 0x0000000404057291 */ /* 0x000fc8000f8f083f */
[----:B------:R-:W-:-:S04]  /*0f90*/  ULOP3.LUT UR5, UR5, 0x1ffffe, URZ, 0xc0, !UPT ;  /* 0x001ffffe05057892 */ /* 0x000fc8000f8ec03f */
[----:B------:R-:W-:-:S03]  /*0fa0*/  UIADD3 UR5, UR4, -UR5, URZ ;  /* 0x8000000504057290 */ /* 0x000fc6000fffe03f */
[----:B------:R-:W-:Y:S01]  /*0fb0*/  ULDC UR4, c[0x0][0x28c] ;  /* 0x0000a30000047ab9 */ /* 0x000fe20000000800 */
[----:B------:R-:W-:Y:S01]  /*0fc0*/  ULEA UR5, UR5, UR6, 0xb ;  /* 0x0000000605057291 */ /* 0x000fe2000f8e583f */
[----:B------:R-:W-:-:S03]  /*0fd0*/  ISETP.LT.AND P0, PT, RZ, UR4, PT ;  /* 0x00000004ff007c0c */ /* 0x000fc6000bf01270 */
[----:B------:R-:W-:-:S04]  /*0fe0*/  UIADD3 UR5, UR5, 0x100, URZ ;  /* 0x0000010005057890 */ /* 0x000fc8000fffe03f */
[----:B------:R-:W-:-:S04]  /*0ff0*/  USHF.R.U32.HI UR5, URZ, 0x4, UR5 ;  /* 0x000000043f057899 */ /* 0x000fc80008011605 */
[----:B------:R-:W-:-:S04]  /*1000*/  ULOP3.LUT UR5, UR5, 0x3fff, URZ, 0xc0, !UPT ;  /* 0x00003fff05057892 */ /* 0x000fc8000f8ec03f */
[----:B------:R-:W-:Y:S01]  /*1010*/  ULOP3.LUT UR41, UR5, 0x10000, URZ, 0xfc, !UPT ;  /* 0x0001000005297892 */ /* 0x000fe2000f8efc3f */
[----:B01----:R-:W-:Y:S11]  /*1020*/  @P0 BRA `(.L_x_13) ;  /* 0x0000000000400947 */ /* 0x003ff60003800000 */
[----:B------:R-:W-:Y:S01]  /*1030*/  MOV R0, 0x0 ;  /* 0x0000000000007802 */ /* 0x000fe20000000f00 */
[----:B------:R-:W-:Y:S01]  /*1040*/  ULDC.64 UR4, c[0x4][0x68] ;  /* 0x01001a0000047ab9 */ /* 0x000fe20000000a00 */
[----:B------:R-:W-:Y:S01]  /*1050*/  ULDC.64 UR6, c[0x4][0x8] ;  /* 0x0100020000067ab9 */ /* 0x000fe20000000a00 */
[----:B01----:R-:W-:Y:S01]  /*1060*/  IMAD.U32 R4, RZ, RZ, UR4 ;  /* 0x00000004ff047e24 */ /* 0x003fe2000f8e00ff */
[----:B------:R0:W1:Y:S01]  /*1070*/  LDC.64 R14, c[0x4][R0] ;  /* 0x01000000000e7b82 */ /* 0x0000620000000a00 */
[----:B------:R-:W-:Y:S01]  /*1080*/  IMAD.U32 R5, RZ, RZ, UR5 ;  /* 0x00000005ff057e24 */ /* 0x000fe2000f8e00ff */
[----:B------:R-:W-:Y:S01]  /*1090*/  ULDC.64 UR4, c[0x4][0x70] ;  /* 0x01001c0000047ab9 */ /* 0x000fe20000000a00 */
[----:B------:R-:W-:Y:S02]  /*10a0*/  IMAD.U32 R10, RZ, RZ, UR6 ;  /* 0x00000006ff0a7e24 */ /* 0x000fe4000f8e00ff */
[----:B------:R-:W-:Y:S02]  /*10b0*/  IMAD.U32 R6, RZ, RZ, UR4 ;  /* 0x00000004ff067e24 */ /* 0x000fe4000f8e00ff */
[----:B------:R-:W-:-:S02]  /*10c0*/  IMAD.U32 R7, RZ, RZ, UR5 ;  /* 0x00000005ff077e24 */ /* 0x000fc4000f8e00ff */
[----:B------:R-:W-:Y:S02]  /*10d0*/  IMAD.U32 R11, RZ, RZ, UR7 ;  /* 0x00000007ff0b7e24 */ /* 0x000fe4000f8e00ff */
[----:B------:R-:W-:Y:S02]  /*10e0*/  IMAD.MOV.U32 R8, RZ, RZ, 0x1e1 ;  /* 0x000001e1ff087424 */ /* 0x000fe400078e00ff */
[----:B------:R-:W-:Y:S02]  /*10f0*/  IMAD.MOV.U32 R12, RZ, RZ, 0x1 ;  /* 0x00000001ff0c7424 */ /* 0x000fe400078e00ff */
[----:B0-----:R-:W-:-:S07]  /*1100*/  IMAD.MOV.U32 R13, RZ, RZ, RZ ;  /* 0x000000ffff0d7224 */ /* 0x001fce00078e00ff */
[----:B------:R-:W-:-:S07]  /*1110*/  LEPC R20, `(.L_x_13) ;  /* 0x000000001014794e */ /* 0x000fce0000000000 */
[----:B-12--5:R-:W-:Y:S05]  /*1120*/  CALL.ABS.NOINC R14 ;  /* 0x000000000e007343 */ /* 0x026fea0003c00000 */
.L_x_13:
[----:B------:R-:W-:-:S04]  /*1130*/  LOP3.LUT R0, R19, 0x1, RZ, 0xfc, !PT ;  /* 0x0000000113007812 */ /* 0x000fc800078efcff */
[----:B------:R-:W-:-:S13]  /*1140*/  ISETP.NE.AND P0, PT, R0, 0x3, PT ;  /* 0x000000030000780c */ /* 0x000fda0003f05270 */
[----:B------:R-:W-:Y:S05]  /*1150*/  @!P0 BRA `(.L_x_14) ;  /* 0x0000000000048947 */ /* 0x000fea0003800000 */
[----:B------:R-:W-:Y:S01]  /*1160*/  BPT.TRAP 0x1 ;  /* 0x000000040000795c */ /* 0x000fe20000300000 */
.L_x_14:
[----:B------:R-:W3:Y:S01]  /*1170*/  S2UR UR5, SR_CgaCtaId ;  /* 0x00000000000579c3 */ /* 0x000ee20000008800 */
[----:B------:R-:W-:Y:S01]  /*1180*/  UMOV UR4, 0x400 ;  /* 0x0000040000047882 */ /* 0x000fe20000000000 */
[----:B------:R-:W-:Y:S02]  /*1190*/  IMAD.U32 R0, RZ, RZ, UR38 ;  /* 0x00000026ff007e24 */ /* 0x000fe4000f8e00ff */
[----:B------:R-:W-:-:S03]  /*11a0*/  IMAD.U32 R3, RZ, RZ, UR39 ;  /* 0x00000027ff037e24 */ /* 0x000fc6000f8e00ff */
[----:B------:R-:W-:Y:S01]  /*11b0*/  SHF.L.U32 R0, R0, 0x1f, RZ ;  /* 0x0000001f00007819 */ /* 0x000fe200000006ff */
[----:B---3--:R-:W-:-:S06]  /*11c0*/  ULEA UR4, UR5, UR4, 0x18 ;  /* 0x0000000405047291 */ /* 0x008fcc000f8ec03f */
[----:B------:R-:W-:-:S04]  /*11d0*/  IMAD.U32 R6, RZ, RZ, UR4 ;  /* 0x00000004ff067e24 */ /* 0x000fc8000f8e00ff */
[----:B------:R-:W-:-:S04]  /*11e0*/  IMAD R3, R3, 0x8, R6 ;  /* 0x0000000803037824 */ /* 0x000fc800078e0206 */
[----:B------:R3:W4:Y:S01]  /*11f0*/  SYNCS.PHASECHK.TRANS64.TRYWAIT P1, [R3+URZ], R0 ;  /* 0x00000000030075a7 */ /* 0x000722000802017f */
[----:B------:R-:W-:Y:S05]  /*1200*/  @!P0 BRA `(.L_x_15) ;  /* 0x0000000000048947 */ /* 0x000fea0003800000 */
[----:B------:R-:W-:Y:S01]  /*1210*/  BPT.TRAP 0x1 ;  /* 0x000000040000795c */ /* 0x000fe20000300000 */
.L_x_15:
[----:B----4-:R-:W-:Y:S05]  /*1220*/  @P1 BRA `(.L_x_16) ;  /* 0x0000000000081947 */ /* 0x010fea0003800000 */
[----:B------:R-:W4:Y:S02]  /*1230*/  SYNCS.PHASECHK.TRANS64.TRYWAIT P1, [R3+URZ], R0 ;  /* 0x00000000030075a7 */ /* 0x000f24000802017f */
[----:B----4-:R-:W-:Y:S05]  /*1240*/  @!P1 BRA `(.L_x_17) ;  /* 0x0000008800349947 */ /* 0x010fea0003800000 */
.L_x_16:
[----:B------:R-:W-:-:S04]  /*1250*/  UISETP.LT.AND UP0, UPT, UR40, 0x1, UPT ;  /* 0x000000012800788c */ /* 0x000fc8000bf01270 */
[----:B------:R-:W-:-:S06]  /*1260*/  USEL UR4, UR40, 0x1, UP0 ;  /* 0x0000000128047887 */ /* 0x000fcc0008000000 */
[----:B---34-:R-:W-:Y:S01]  /*1270*/  IMAD.U32 R0, RZ, RZ, UR4 ;  /* 0x00000004ff007e24 */ /* 0x018fe2000f8e00ff */
[----:B------:R-:W-:Y:S05]  /*1280*/  WARPSYNC.ALL ;  /* 0x0000000000007948 */ /* 0x000fea0003800000 */
[----:B------:R-:W-:-:S04]  /*1290*/  IADD3 R0, -R0, UR40, RZ ;  /* 0x0000002800007c10 */ /* 0x000fc8000fffe1ff */
[----:B------:R-:W-:Y:S02]  /*12a0*/  ISETP.GE.AND P1, PT, R0, 0x1, PT ;  /* 0x000000010000780c */ /* 0x000fe40003f26270 */
[----:B------:R-:W-:Y:S01]  /*12b0*/  R2UR UR4, R6 ;  /* 0x00000000060472ca */ /* 0x000fe200000e0000 */
[----:B------:R-:W-:Y:S01]  /*12c0*/  WARPGROUP.ARRIVE ;  /* 0x00000000000079c5 */ /* 0x000fe20000000000 */
[----:B------:R-:W-:Y:S01]  /*12d0*/  UMOV UR5, 0xc0000010 ;  /* 0xc000001000057882 */ /* 0x000fe20000000000 */
[----:B------:R-:W-:-:S10]  /*12e0*/  UMOV UR7, 0xc0000010 ;  /* 0xc000001000077882 */ /* 0x000fd40000000000 */
[----:B------:R-:W-:-:S04]  /*12f0*/  UIADD3 UR4, UR4, 0x6100, URZ ;  /* 0x0000610004047890 */ /* 0x000fc8000fffe03f */
[----:B------:R-:W-:-:S04]  /*1300*/  USHF.R.U32.HI UR4, URZ, 0x4, UR4 ;  /* 0x000000043f047899 */ /* 0x000fc80008011604 */
[----:B------:R-:W-:-:S04]  /*1310*/  ULOP3.LUT UR4, UR4, 0x3fff, URZ, 0xc0, !UPT ;  /* 0x00003fff04047892 */ /* 0x000fc8000f8ec03f */
[----:B------:R-:W-:Y:S02]  /*1320*/  ULOP3.LUT UR9, UR4, 0x10000, URZ, 0xfc, !UPT ;  /* 0x0001000004097892 */ /* 0x000fe4000f8efc3f */
[----:B------:R-:W-:Y:S02]  /*1330*/  ULEA UR4, UR39, UR41, 0x9 ;  /* 0x0000002927047291 */ /* 0x000fe4000f8e483f */
[----:B------:R-:W-:-:S09]  /*1340*/  ULEA UR6, UR39, UR9, 0x8 ;  /* 0x0000000927067291 */ /* 0x000fd2000f8e403f */
[----:B------:R-:W-:Y:S01]  /*1350*/  IGMMA.64x128x32.S8.S8 R88, gdesc[UR4], RZ, !UPT, gsb0 ;  /* 0x03600000045879f1 */ /* 0x000fe2000c0410ff */
[----:B------:R-:W-:Y:S01]  /*1360*/  UIADD3 UR4, UR4, 0x100, URZ ;  /* 0x0000010004047890 */ /* 0x000fe2000fffe03f */
[----:B------:R-:W-:Y:S01]  /*1370*/  UMOV UR5, 0xc0000010 ;  /* 0xc000001000057882 */ /* 0x000fe20000000000 */
[----:B------:R-:W-:Y:S02]  /*1380*/  WARPGROUP.DEPBAR.LE gsb0, 0x0 ;  /* 0x00008000000079c5 */ /* 0x000fe40000010000 */
[----:B------:R-:W-:-:S06]  /*1390*/  WARPGROUP.ARRIVE ;  /* 0x00000000000079c5 */ /* 0x000fcc0000000000 */
[----:B------:R-:W-:Y:S03]  /*13a0*/  IGMMA.64x128x32.S8.S8 R24, gdesc[UR4], RZ, !UPT, gsb0 ;  /* 0x03600000041879f1 */ /* 0x000fe6000c0410ff */
[----:B------:R-:W-:Y:S02]  /*13b0*/  WARPGROUP.DEPBAR.LE gsb0, 0x0 ;  /* 0x00008000000079c5 */ /* 0x000fe40000010000 */
[----:B------:R-:W-:Y:S05]  /*13c0*/  @!P1 BRA `(.L_x_18) ;  /* 0x0000000000d89947 */ /* 0x000fea0003800000 */
[----:B------:R-:W-:Y:S02]  /*13d0*/  UIADD3 UR4, UR39, 0x1, URZ ;  /* 0x0000000127047890 */ /* 0x000fe4000fffe03f */
[----:B------:R-:W-:Y:S02]  /*13e0*/  IMAD.U32 R3, RZ, RZ, UR39 ;  /* 0x00000027ff037e24 */ /* 0x000fe4000f8e00ff */
[----:B------:R-:W-:-:S04]  /*13f0*/  UISETP.NE.AND UP0, UPT, UR4, 0x3, UPT ;  /* 0x000000030400788c */ /* 0x000fc8000bf05270 */
[----:B------:R-:W-:Y:S02]  /*1400*/  USEL UR5, URZ, 0x1, UP0 ;  /* 0x000000013f057887 */ /* 0x000fe40008000000 */
[----:B------:R-:W-:Y:S02]  /*1410*/  USEL UR8, UR4, URZ, UP0 ;  /* 0x0000003f04087287 */ /* 0x000fe40008000000 */
[----:B------:R-:W-:-:S06]  /*1420*/  ULOP3.LUT UR5, UR38, UR5, URZ, 0x3c, !UPT ;  /* 0x0000000526057292 */ /* 0x000fcc000f8e3c3f */
[----:B------:R-:W-:-:S07]  /*1430*/  IMAD.U32 R7, RZ, RZ, UR5 ;  /* 0x00000005ff077e24 */ /* 0x000fce000f8e00ff */
.L_x_25:
[----:B------:R-:W-:Y:S05]  /*1440*/  @!P0 BRA `(.L_x_19) ;  /* 0x0000000000048947 */ /* 0x000fea0003800000 */
[----:B------:R-:W-:Y:S01]  /*1450*/  BPT.TRAP 0x1 ;  /* 0x000000040000795c */ /* 0x000fe20000300000 */
.L_x_19:
[----:B------:R-:W3:Y:S01]  /*1460*/  S2UR UR5, SR_CgaCtaId ;  /* 0x00000000000579c3 */ /* 0x000ee20000008800 */
[----:B------:R-:W-:Y:S01]  /*1470*/  UMOV UR4, 0x400 ;  /* 0x0000040000047882 */ /* 0x000fe20000000000 */
[----:B01----:R-:W-:Y:S01]  /*1480*/  IMAD.U32 R5, RZ, RZ, UR8 ;  /* 0x00000008ff057e24 */ /* 0x003fe2000f8e00ff */
[----:B------:R-:W-:Y:S01]  /*1490*/  SHF.L.U32 R4, R7, 0x1f, RZ ;  /* 0x0000001f07047819 */ /* 0x000fe200000006ff */
[----:B---3--:R-:W-:-:S06]  /*14a0*/  ULEA UR4, UR5, UR4, 0x18 ;  /* 0x0000000405047291 */ /* 0x008fcc000f8ec03f */
[----:B------:R-:W-:-:S04]  /*14b0*/  IMAD.U32 R6, RZ, RZ, UR4 ;  /* 0x00000004ff067e24 */ /* 0x000fc8000f8e00ff */
[----:B------:R-:W-:-:S04]  /*14c0*/  IMAD R5, R5, 0x8, R6 ;  /* 0x0000000805057824 */ /* 0x000fc800078e0206 */
[----:B------:R0:W1:Y:S01]  /*14d0*/  SYNCS.PHASECHK.TRANS64.TRYWAIT P1, [R5+URZ], R4 ;  /* 0x00000004050075a7 */ /* 0x000062000802017f */
[----:B------:R-:W-:Y:S05]  /*14e0*/  @!P0 BRA `(.L_x_20) ;  /* 0x0000000000048947 */ /* 0x000fea0003800000 */
[----:B------:R-:W-:Y:S01]  /*14f0*/  BPT.TRAP 0x1 ;  /* 0x000000040000795c */ /* 0x000fe20000300000 */
.L_x_20:
[----:B-1----:R-:W-:Y:S05]  /*1500*/  @P1 BRA `(.L_x_21) ;  /* 0x0000000000081947 */ /* 0x002fea0003800000 */
[----:B------:R-:W1:Y:S02]  /*1510*/  SYNCS.PHASECHK.TRANS64.TRYWAIT P1, [R5+URZ], R4 ;  /* 0x00000004050075a7 */ /* 0x000e64000802017f */
[----:B-1----:R-:W-:Y:S05]  /*1520*/  @!P1 BRA `(.L_x_22) ;  /* 0x0000008400909947 */ /* 0x002fea0003800000 */
.L_x_21:
[----:B------:R-:W-:Y:S01]  /*1530*/  ULEA UR4, UR8, UR41, 0x9 ;  /* 0x0000002908047291 */ /* 0x000fe2000f8e483f */
[----:B------:R-:W-:Y:S01]  /*1540*/  WARPGROUP.ARRIVE ;  /* 0x00000000000079c5 */ /* 0x000fe20000000000 */
[----:B------:R-:W-:Y:S01]  /*1550*/  ULEA UR6, UR8, UR9, 0x8 ;  /* 0x0000000908067291 */ /* 0x000fe2000f8e403f */
[----:B------:R-:W-:Y:S01]  /*1560*/  UMOV UR5, 0xc0000010 ;  /* 0xc000001000057882 */ /* 0x000fe20000000000 */
[----:B------:R-:W-:-:S07]  /*1570*/  UMOV UR7, 0xc0000010 ;  /* 0xc000001000077882 */ /* 0x000fce0000000000 */
[----:B------:R-:W-:Y:S01]  /*1580*/  IGMMA.64x128x32.S8.S8 R88, gdesc[UR4], R88, gsb0 ;  /* 0x03600000045879f1 */ /* 0x000fe20008041058 */
[----:B------:R-:W-:Y:S01]  /*1590*/  UIADD3 UR4, UR4, 0x100, URZ ;  /* 0x0000010004047890 */ /* 0x000fe2000fffe03f */
[----:B------:R-:W-:Y:S01]  /*15a0*/  UMOV UR5, 0xc0000010 ;  /* 0xc000001000057882 */ /* 0x000fe20000000000 */
[----:B------:R-:W-:Y:S02]  /*15b0*/  WARPGROUP.DEPBAR.LE gsb0, 0x0 ;  /* 0x00008000000079c5 */ /* 0x000fe40000010000 */
[----:B------:R-:W-:-:S06]  /*15c0*/  WARPGROUP.ARRIVE ;  /* 0x00000000000079c5 */ /* 0x000fcc0000000000 */
[----:B------:R-:W-:Y:S03]  /*15d0*/  IGMMA.64x128x32.S8.S8 R24, gdesc[UR4], R24, gsb0 ;  /* 0x03600000041879f1 */ /* 0x000fe60008041018 */
[----:B------:R-:W-:Y:S02]  /*15e0*/  WARPGROUP.DEPBAR.LE gsb0, 0x0 ;  /* 0x00008000000079c5 */ /* 0x000fe40000010000 */
[----:B------:R-:W-:Y:S05]  /*15f0*/  @!P0 BRA `(.L_x_23) ;  /* 0x0000000000048947 */ /* 0x000fea0003800000 */
[----:B------:R-:W-:Y:S01]  /*1600*/  BPT.TRAP 0x1 ;  /* 0x000000040000795c */ /* 0x000fe20000300000 */
.L_x_23:
[----:B01----:R-:W-:Y:S01]  /*1610*/  IMAD R4, R3, 0x8, R6 ;  /* 0x0000000803047824 */ /* 0x003fe200078e0206 */
[----:B------:R-:W-:-:S03]  /*1620*/  ISETP.GT.U32.AND P1, PT, R19, 0x1, PT ;  /* 0x000000011300780c */ /* 0x000fc60003f24070 */
[----:B------:R-:W-:-:S05]  /*1630*/  VIADD R4, R4, 0x18 ;  /* 0x0000001804047836 */ /* 0x000fca0000000000 */
[----:B------:R-:W-:-:S04]  /*1640*/  PRMT R4, RZ, 0x654, R4 ;  /* 0x00000654ff047816 */ /* 0x000fc80000000004 */
[----:B------:R0:W-:Y:S01]  /*1650*/  SYNCS.ARRIVE.TRANS64.RED.A1T0 RZ, [R4+URZ], RZ ;  /* 0x000000ff04ff79a7 */ /* 0x0001e2000810043f */
[----:B------:R-:W-:Y:S05]  /*1660*/  @P1 BRA `(.L_x_24) ;  /* 0x0000000000041947 */ /* 0x000fea0003800000 */
[----:B------:R-:W-:Y:S01]  /*1670*/  BPT.TRAP 0x1 ;  /* 0x000000040000795c */ /* 0x000fe20000300000 */
.L_x_24:
[----:B------:R-:W-:Y:S01]  /*1680*/  UIADD3 UR8, UR8, 0x1, URZ ;  /* 0x0000000108087890 */ /* 0x000fe2000fffe03f */
[C---:B------:R-:W-:Y:S01]  /*1690*/  ISETP.GT.AND P2, PT, R0.reuse, 0x1, PT ;  /* 0x000000010000780c */ /* 0x040fe20003f44270 */
[----:B------:R-:W-:Y:S02]  /*16a0*/  VIADD R3, R3, 0x1 ;  /* 0x0000000103037836 */ /* 0x000fe40000000000 */
[----:B------:R-:W-:Y:S01]  /*16b0*/  UISETP.NE.AND UP0, UPT, UR8, 0x3, UPT ;  /* 0x000000030800788c */ /* 0x000fe2000bf05270 */
[----:B------:R-:W-:Y:S02]  /*16c0*/  VIADD R0, R0, 0xffffffff ;  /* 0xffffffff00007836 */ /* 0x000fe40000000000 */
[C---:B------:R-:W-:Y:S01]  /*16d0*/  ISETP.NE.AND P1, PT, R3.reuse, 0x3, PT ;  /* 0x000000030300780c */ /* 0x040fe20003f25270 */
[----:B------:R-:W-:Y:S02]  /*16e0*/  USEL UR4, URZ, 0x1, UP0 ;  /* 0x000000013f047887 */ /* 0x000fe40008000000 */
[----:B------:R-:W-:Y:S01]  /*16f0*/  USEL UR8, UR8, URZ, UP0 ;  /* 0x0000003f08087287 */ /* 0x000fe20008000000 */
[----:B------:R-:W-:-:S03]  /*1700*/  SEL R3, R3, RZ, P1 ;  /* 0x000000ff03037207 */ /* 0x000fc60000800000 */
[----:B------:R-:W-:Y:S01]  /*1710*/  LOP3.LUT R7, R7, UR4, RZ, 0x3c, !PT ;  /* 0x0000000407077c12 */ /* 0x000fe2000f8e3cff */
[----:B------:R-:W-:Y:S07]  /*1720*/  @P2 BRA `(.L_x_25) ;  /* 0xfffffffc00442947 */ /* 0x000fee000383ffff */
.L_x_18:
[----:B------:R-:W3:Y:S02]  /*1730*/  LDC R0, c[0x0][0x28c] ;  /* 0x0000a300ff007b82 */ /* 0x000ee40000000800 */
[----:B---3--:R-:W-:-:S13]  /*1740*/  ISETP.GE.AND P1, PT, R0, 0x1, PT ;  /* 0x000000010000780c */ /* 0x008fda0003f26270 */
[----:B------:R-:W-:Y:S05]  /*1750*/  @!P1 BRA `(.L_x_26) ;  /* 0x0000000000409947 */ /* 0x000fea0003800000 */
[----:B------:R-:W-:Y:S05]  /*1760*/  @!P0 BRA `(.L_x_27) ;  /* 0x0000000000048947 */ /* 0x000fea0003800000 */
[----:B------:R-:W-:Y:S01]  /*1770*/  BPT.TRAP 0x1 ;  /* 0x000000040000795c */ /* 0x000fe20000300000 */
.L_x_27:
[----:B------:R-:W-:Y:S01]  /*1780*/  UISETP.LT.AND UP0, UPT, UR40, 0x1, UPT ;  /* 0x000000012800788c */ /* 0x000fe2000bf01270 */
[----:B------:R-:W-:-:S03]  /*1790*/  ISETP.GT.U32.AND P0, PT, R19, 0x1, PT ;  /* 0x000000011300780c */ /* 0x000fc60003f04070 */
[----:B------:R-:W-:-:S04]  /*17a0*/  USEL UR6, UR40, 0x1, UP0 ;  /* 0x0000000128067887 */ /* 0x000fc80008000000 */
[----:B------:R-:W-:-:S04]  /*17b0*/  UIADD3 UR6, UR39, UR40, -UR6 ;  /* 0x0000002827067290 */ /* 0x000fc8000fffe806 */
[----:B------:R-:W-:-:S04]  /*17c0*/  UIMAD.WIDE.U32 UR4, UR6, -0x55555555, URZ ;  /* 0xaaaaaaab060478a5 */ /* 0x000fc8000f8e003f */
[----:B------:R-:W-:-:S04]  /*17d0*/  USHF.R.U32.HI UR4, URZ, 0x1, UR5 ;  /* 0x000000013f047899 */ /* 0x000fc80008011605 */
[----:B------:R-:W-:-:S06]  /*17e0*/  UIMAD UR6, UR4, -0x3, UR6 ;  /* 0xfffffffd040678a4 */ /* 0x000fcc000f8e0206 */
[----:B------:R-:W-:-:S04]  /*17f0*/  IMAD.U32 R3, RZ, RZ, UR6 ;  /* 0x00000006ff037e24 */ /* 0x000fc8000f8e00ff */
[----:B------:R-:W-:-:S04]  /*1800*/  IMAD R0, R3, 0x8, R6 ;  /* 0x0000000803007824 */ /* 0x000fc800078e0206 */
[----:B------:R-:W-:-:S05]  /*1810*/  VIADD R0, R0, 0x18 ;  /* 0x0000001800007836 */ /* 0x000fca0000000000 */
[----:B------:R-:W-:-:S04]  /*1820*/  PRMT R0, RZ, 0x654, R0 ;  /* 0x00000654ff007816 */ /* 0x000fc80000000000 */
[----:B------:R3:W-:Y:S01]  /*1830*/  SYNCS.ARRIVE.TRANS64.RED.A1T0 RZ, [R0+URZ], RZ ;  /* 0x000000ff00ff79a7 */ /* 0x0007e2000810043f */
[----:B------:R-:W-:Y:S05]  /*1840*/  @P0 BRA `(.L_x_26) ;  /* 0x0000000000040947 */ /* 0x000fea0003800000 */
[----:B------:R-:W-:Y:S01]  /*1850*/  BPT.TRAP 0x1 ;  /* 0x000000040000795c */ /* 0x000fe20000300000 */
.L_x_26:
[----:B------:R-:W4:Y:S01]  /*1860*/  LDC R6, c[0x0][0x288] ;  /* 0x0000a200ff067b82 */ /* 0x000f220000000800 */
[--C-:B---3--:R-:W-:Y:S01]  /*1870*/  SHF.R.U32.HI R0, RZ, 0x2, R18.reuse ;  /* 0x00000002ff007819 */ /* 0x108fe20000011612 */
[----:B------:R-:W-:Y:S01]  /*1880*/  IMAD.SHL.U32 R23, R23, 0x80, RZ ;  /* 0x0000008017177824 */ /* 0x000fe200078e00ff */
[----:B01----:R-:W-:Y:S01]  /*1890*/  SHF.R.U32.HI R5, RZ, 0x7, R18 ;  /* 0x00000007ff057819 */ /* 0x003fe20000011612 */
[----:B------:R-:W-:Y:S01]  /*18a0*/  UIADD3 UR39, UR40, UR39, URZ ;  /* 0x0000002728277290 */ /* 0x000fe2000fffe03f */
[----:B------:R-:W-:Y:S01]  /*18b0*/  LOP3.LUT R3, R0, 0x7, RZ, 0xc0, !PT ;  /* 0x0000000700037812 */ /* 0x000fe200078ec0ff */
[C---:B------:R-:W-:Y:S01]  /*18c0*/  IMAD.SHL.U32 R14, R18.reuse, 0x2, RZ ;  /* 0x00000002120e7824 */ /* 0x040fe200078e00ff */
[----:B------:R-:W-:Y:S01]  /*18d0*/  LOP3.LUT R0, R5, 0x1, RZ, 0xc0, !PT ;  /* 0x0000000105007812 */ /* 0x000fe200078ec0ff */
[----:B------:R-:W-:Y:S01]  /*18e0*/  UISETP.GT.U32.AND UP0, UPT, UR39, 0x2, UPT ;  /* 0x000000022700788c */ /* 0x000fe2000bf04070 */
[----:B------:R-:W-:Y:S01]  /*18f0*/  LOP3.LUT R4, R18, 0x60, RZ, 0xc0, !PT ;  /* 0x0000006012047812 */ /* 0x000fe200078ec0ff */
[----:B------:R-:W-:Y:S01]  /*1900*/  ULDC UR7, c[0x0][0x284] ;  /* 0x0000a10000077ab9 */ /* 0x000fe20000000800 */
[----:B------:R-:W-:Y:S01]  /*1910*/  UISETP.GE.U32.AND UP1, UPT, UR40, 0x3, UPT ;  /* 0x000000032800788c */ /* 0x000fe2000bf26070 */
[----:B------:R-:W-:Y:S01]  /*1920*/  IMAD.SHL.U32 R10, R0, 0x40, RZ ;  /* 0x00000040000a7824 */ /* 0x000fe200078e00ff */
[----:B------:R-:W-:Y:S01]  /*1930*/  SHF.R.U32.HI R8, RZ, 0x1, R4 ;  /* 0x00000001ff087819 */ /* 0x000fe20000011604 */
[----:B------:R-:W-:Y:S01]  /*1940*/  UISETP.LT.U32.AND UP0, UPT, UR40, 0x3, UP0 ;  /* 0x000000032800788c */ /* 0x000fe20008701070 */
[----:B------:R-:W-:Y:S01]  /*1950*/  SHF.R.S32.HI R160, RZ, 0x1f, R22 ;  /* 0x0000001fffa07819 */ /* 0x000fe20000011416 */
[----:B------:R-:W-:Y:S01]  /*1960*/  ULDC.64 UR8, c[0x0][0x5d0] ;  /* 0x0001740000087ab9 */ /* 0x000fe20000000a00 */
[--C-:B------:R-:W-:Y:S01]  /*1970*/  IADD3 R5, RZ, -R8, -R3.reuse ;  /* 0x80000008ff057210 */ /* 0x100fe20007ffe803 */
[----:B------:R-:W-:Y:S01]  /*1980*/  UIMAD.WIDE.U32 UR4, UR39, -0x55555555, URZ ;  /* 0xaaaaaaab270478a5 */ /* 0x000fe2000f8e003f */
[----:B------:R-:W-:Y:S01]  /*1990*/  LOP3.LUT R165, R10, 0x40, R3, 0xe2, !PT ;  /* 0x000000400aa57812 */ /* 0x000fe200078ee203 */
[----:B------:R-:W-:Y:S01]  /*19a0*/  IMAD.SHL.U32 R3, R152, 0x100, RZ ;  /* 0x0000010098037824 */ /* 0x000fe200078e00ff */
[C---:B------:R-:W-:Y:S01]  /*19b0*/  LOP3.LUT R14, R23.reuse, 0x6, R14, 0xf8, !PT ;  /* 0x00000006170e7812 */ /* 0x040fe200078ef80e */
[----:B------:R-:W-:Y:S01]  /*19c0*/  USEL UR6, URZ, 0x1, !UP0 ;  /* 0x000000013f067887 */ /* 0x000fe2000c000000 */
[----:B------:R-:W-:Y:S01]  /*19d0*/  LOP3.LUT R4, R18, 0x3, RZ, 0xc0, !PT ;  /* 0x0000000312047812 */ /* 0x000fe200078ec0ff */
[----:B------:R-:W-:Y:S01]  /*19e0*/  IMAD R7, R160, UR8, RZ ;  /* 0x00000008a0077c24 */ /* 0x000fe2000f8e02ff */
[----:B----4-:R-:W-:Y:S01]  /*19f0*/  ISETP.GE.AND P0, PT, R23, R6, PT ;  /* 0x000000061700720c */ /* 0x010fe20003f06270 */
[----:B------:R-:W-:Y:S01]  /*1a00*/  IMAD R0, R0, -0x40, R5 ;  /* 0xffffffc000007824 */ /* 0x000fe200078e0205 */
[----:B------:R-:W-:Y:S01]  /*1a10*/  SHF.R.S32.HI R15, RZ, 0x1f, R14 ;  /* 0x0000001fff0f7819 */ /* 0x000fe2000001140e */
[----:B------:R-:W-:Y:S01]  /*1a20*/  USHF.R.U32.HI UR4, URZ, 0x1, UR5 ;  /* 0x000000013f047899 */ /* 0x000fe20008011605 */
[C---:B------:R-:W-:Y:S01]  /*1a30*/  ISETP.GE.OR P0, PT, R3.reuse, UR7, P0 ;  /* 0x0000000703007c0c */ /* 0x040fe20008706670 */
[----:B------:R-:W-:Y:S01]  /*1a40*/  ULOP3.LUT UR38, UR38, UR6, URZ, 0x3c, !UPT ;  /* 0x0000000626267292 */ /* 0x000fe2000f8e3c3f */
[----:B------:R-:W-:Y:S01]  /*1a50*/  IMAD R10, R4, -0x2, R6 ;  /* 0xfffffffe040a7824 */ /* 0x000fe200078e0206 */
[----:B------:R-:W-:Y:S01]  /*1a60*/  UIMAD UR39, UR4, -0x3, UR39 ;  /* 0xfffffffd042778a4 */ /* 0x000fe2000f8e0227 */
[----:B------:R-:W-:Y:S01]  /*1a70*/  IMAD.WIDE R4, R152, 0x100, RZ ;  /* 0x0000010098047825 */ /* 0x000fe200078e02ff */
[----:B------:R-:W-:Y:S01]  /*1a80*/  @UP1 ULOP3.LUT UR38, UR38, 0x1, UR4, 0x78, !UPT ;  /* 0x0000000126261892 */ /* 0x000fe2000f8e7804 */
[----:B------:R-:W-:-:S02]  /*1a90*/  IADD3 R0, -R3, UR7, R0 ;  /* 0x0000000703007c10 */ /* 0x000fc4000fffe100 */
[----:B------:R-:W-:Y:S01]  /*1aa0*/  IMAD R9, R22, UR9, R7 ;  /* 0x0000000916097c24 */ /* 0x000fe2000f8e0207 */
[----:B------:R-:W-:Y:S01]  /*1ab0*/  LOP3.LUT R165, R4, R165, R8, 0xfe, !PT ;  /* 0x000000a504a57212 */ /* 0x000fe200078efe08 */
[----:B------:R-:W-:-:S04]  /*1ac0*/  IMAD.WIDE.U32 R6, R22, UR8, R14 ;  /* 0x0000000816067c25 */ /* 0x000fc8000f8e000e */
[----:B------:R-:W-:Y:S02]  /*1ad0*/  IMAD.IADD R7, R7, 0x1, R9 ;  /* 0x0000000107077824 */ /* 0x000fe400078e0209 */
[----:B------:R-:W-:Y:S02]  /*1ae0*/  IMAD.IADD R3, R10, 0x1, -R23 ;  /* 0x000000010a037824 */ /* 0x000fe400078e0a17 */
[----:B------:R-:W-:Y:S01]  /*1af0*/  IMAD.MOV.U32 R152, RZ, RZ, -0x1 ;  /* 0xffffffffff987424 */ /* 0x000fe200078e00ff */
[----:B------:R-:W-:Y:S06]  /*1b00*/  @P0 BRA `(.L_x_28) ;  /* 0x0000006000f40947 */ /* 0x000fec0003800000 */
[----:B------:R-:W0:Y:S01]  /*1b10*/  LDC.64 R20, c[0x0][0x5c8] ;  /* 0x00017200ff147b82 */ /* 0x000e220000000a00 */
[----:B------:R-:W-:Y:S01]  /*1b20*/  ULDC.64 UR4, c[0x0][0x5c0] ;  /* 0x0001700000047ab9 */ /* 0x000fe20000000a00 */
[----:B------:R-:W-:Y:S01]  /*1b30*/  BSSY B0, `(.L_x_28) ;  /* 0x000063a000007945 */ /* 0x000fe20003800000 */
[-C--:B0-----:R-:W-:Y:S01]  /*1b40*/  IMAD R8, R5, R20.reuse, RZ ;  /* 0x0000001405087224 */ /* 0x081fe200078e02ff */
[----:B------:R-:W-:Y:S01]  /*1b50*/  SHF.L.U64.HI R13, R20, 0x3, R21 ;  /* 0x00000003140d7819 */ /* 0x000fe20000010215 */
[----:B------:R-:W-:-:S04]  /*1b60*/  IMAD.WIDE.U32 R6, R165, R20, R6 ;  /* 0x00000014a5067225 */ /* 0x000fc800078e0006 */
[----:B------:R-:W-:Y:S01]  /*1b70*/  IMAD R9, R165, R21, R8 ;  /* 0x00000015a5097224 */ /* 0x000fe200078e0208 */
[----:B------:R-:W-:Y:S01]  /*1b80*/  IADD3 R158, P0, R6, UR4, RZ ;  /* 0x00000004069e7c10 */ /* 0x000fe2000ff1e0ff */
[C---:B------:R-:W-:Y:S02]  /*1b90*/  IMAD.SHL.U32 R11, R20.reuse, 0x8, RZ ;  /* 0x00000008140b7824 */ /* 0x040fe400078e00ff */
[----:B------:R-:W-:Y:S01]  /*1ba0*/  IMAD.IADD R9, R7, 0x1, R9 ;  /* 0x0000000107097824 */ /* 0x000fe200078e0209 */
[-C--:B------:R-:W-:Y:S02]  /*1bb0*/  LEA R6, P2, R20, R158.reuse, 0x7 ;  /* 0x0000009e14067211 */ /* 0x080fe400078438ff */
[----:B------:R-:W-:Y:S02]  /*1bc0*/  IADD3 R8, P1, R11, R158, RZ ;  /* 0x0000009e0b087210 */ /* 0x000fe40007f3e0ff */
[----:B------:R-:W-:Y:S02]  /*1bd0*/  IADD3.X R159, R9, UR5, RZ, P0, !PT ;  /* 0x00000005099f7c10 */ /* 0x000fe400087fe4ff */
[----:B-----5:R-:W-:-:S02]  /*1be0*/  ISETP.NE.AND P0, PT, R154, RZ, PT ;  /* 0x000000ff9a00720c */ /* 0x020fc40003f05270 */
[----:B------:R-:W-:Y:S01]  /*1bf0*/  LEA.HI.X R7, R20, R159, R21, 0x7, P2 ;  /* 0x0000009f14077211 */ /* 0x000fe200010f3c15 */
[----:B------:R-:W-:Y:S01]  /*1c00*/  IMAD.X R9, R13, 0x1, R159, P1 ;  /* 0x000000010d097824 */ /* 0x000fe200008e069f */
[----:B------:R-:W-:-:S05]  /*1c10*/  IADD3 R10, P2, R11, R6, RZ ;  /* 0x000000060b0a7210 */ /* 0x000fca0007f5e0ff */
[----:B------:R-:W-:-:S04]  /*1c20*/  IMAD.X R11, R13, 0x1, R7, P2 ;  /* 0x000000010d0b7824 */ /* 0x000fc800010e0607 */
[----:B------:R-:W-:Y:S05]  /*1c30*/  @!P0 BRA `(.L_x_29) ;  /* 0x0000004800948947 */ /* 0x000fea0003800000 */
[----:B------:R-:W0:Y:S01]  /*1c40*/  LDC.64 R156, c[0x0][0x5b0] ;  /* 0x00016c00ff9c7b82 */ /* 0x000e220000000a00 */
[----:B------:R-:W-:Y:S01]  /*1c50*/  ULDC.64 UR4, c[0x0][0x5b8] ;  /* 0x00016e0000047ab9 */ /* 0x000fe20000000a00 */
[----:B------:R-:W-:Y:S01]  /*1c60*/  ISETP.GE.AND P0, PT, R0, 0x1, PT ;  /* 0x000000010000780c */ /* 0x000fe20003f06270 */
[----:B------:R-:W-:Y:S01]  /*1c70*/  IMAD R21, R160, UR4, RZ ;  /* 0x00000004a0157c24 */ /* 0x000fe2000f8e02ff */
[----:B------:R-:W-:Y:S01]  /*1c80*/  BSSY B1, `(.L_x_30) ;  /* 0x0000010000017945 */ /* 0x000fe20003800000 */
[C---:B------:R-:W-:Y:S01]  /*1c90*/  IMAD.WIDE.U32 R14, R22.reuse, UR4, R14 ;  /* 0x00000004160e7c25 */ /* 0x040fe2000f8e000e */
[----:B------:R-:W-:Y:S02]  /*1ca0*/  ISETP.LT.OR P3, PT, R3, 0x1, !P0 ;  /* 0x000000010300780c */ /* 0x000fe40004761670 */
[----:B------:R-:W1:Y:S01]  /*1cb0*/  LDC.64 R12, c[0x0][0x5a8] ;  /* 0x00016a00ff0c7b82 */ /* 0x000e620000000a00 */
[----:B------:R-:W-:Y:S02]  /*1cc0*/  IMAD R21, R22, UR5, R21 ;  /* 0x0000000516157c24 */ /* 0x000fe4000f8e0215 */
[----:B------:R-:W-:-:S02]  /*1cd0*/  IMAD.MOV.U32 R20, RZ, RZ, R14 ;  /* 0x000000ffff147224 */ /* 0x000fc400078e000e */
[----:B------:R-:W-:Y:S02]  /*1ce0*/  IMAD.IADD R21, R15, 0x1, R21 ;  /* 0x000000010f157824 */ /* 0x000fe400078e0215 */
[-C--:B0-----:R-:W-:Y:S01]  /*1cf0*/  IMAD R160, R5, R156.reuse, RZ ;  /* 0x0000009c05a07224 */ /* 0x081fe200078e02ff */
[----:B------:R-:W-:Y:S01]  /*1d00*/  SHF.L.U64.HI R161, R156, 0x3, R157 ;  /* 0x000000039ca17819 */ /* 0x000fe2000001029d */
[----:B------:R-:W-:-:S04]  /*1d10*/  IMAD.WIDE.U32 R22, R165, R156, R20 ;  /* 0x0000009ca5167225 */ /* 0x000fc800078e0014 */
[----:B------:R-:W-:Y:S01]  /*1d20*/  IMAD R169, R165, R157, R160 ;  /* 0x0000009da5a97224 */ /* 0x000fe200078e02a0 */
[----:B-1----:R-:W-:Y:S01]  /*1d30*/  IADD3 R22, P1, R22, R12, RZ ;  /* 0x0000000c16167210 */ /* 0x002fe20007f3e0ff */
[----:B------:R-:W-:-:S03]  /*1d40*/  IMAD.SHL.U32 R160, R156, 0x8, RZ ;  /* 0x000000089ca07824 */ /* 0x000fc600078e00ff */
[----:B------:R-:W-:Y:S01]  /*1d50*/  IADD3.X R23, R13, R23, R169, P1, !PT ;  /* 0x000000170d177210 */ /* 0x000fe20000ffe4a9 */
[----:B------:R-:W-:Y:S08]  /*1d60*/  @P3 BRA `(.L_x_31) ;  /* 0x0000000000043947 */ /* 0x000ff00003800000 */
[----:B--2---:R0:W5:Y:S02]  /*1d70*/  LDG.E.U8 R155, desc[UR36][R22.64] ;  /* 0x00000024169b7981 */ /* 0x004164000c1e1100 */
.L_x_31:
[----:B------:R-:W-:Y:S05]  /*1d80*/  BSYNC B1 ;  /* 0x0000000000017941 */ /* 0x000fea0003800000 */
.L_x_30:
[----:B-----5:R-:W-:Y:S01]  /*1d90*/  LOP3.LUT R164, R155, 0xffff, RZ, 0xc0, !PT ;  /* 0x0000ffff9ba47812 */ /* 0x020fe200078ec0ff */
[----:B------:R-:W-:Y:S01]  /*1da0*/  IMAD.WIDE.U32 R162, R165, R156, R160 ;  /* 0x0000009ca5a27225 */ /* 0x000fe200078e00a0 */
[----:B------:R-:W-:Y:S01]  /*1db0*/  ISETP.LT.OR P4, PT, R3, 0x2, !P0 ;  /* 0x000000020300780c */ /* 0x000fe20004781670 */
[----:B------:R-:W-:Y:S01]  /*1dc0*/  BSSY B1, `(.L_x_32) ;  /* 0x000000e000017945 */ /* 0x000fe20003800000 */
[----:B------:R-:W-:Y:S01]  /*1dd0*/  PRMT R167, R164, 0x8880, RZ ;  /* 0x00008880a4a77816 */ /* 0x000fe200000000ff */
[----:B------:R-:W-:Y:S01]  /*1de0*/  IMAD.IADD R163, R169, 0x1, R163 ;  /* 0x00000001a9a37824 */ /* 0x000fe200078e02a3 */
[----:B------:R-:W-:Y:S02]  /*1df0*/  IADD3 R162, P2, P5, R14, R12, R162 ;  /* 0x0000000c0ea27210 */ /* 0x000fe40007d5e0a2 */
[----:B------:R-:W-:Y:S01]  /*1e00*/  ISETP.GE.AND P1, PT, R0, 0x9, PT ;  /* 0x000000090000780c */ /* 0x000fe20003f26270 */
[----:B------:R-:W-:Y:S01]  /*1e10*/  IMAD R164, R167, R154, RZ ;  /* 0x0000009aa7a47224 */ /* 0x000fe200078e02ff */
[----:B------:R-:W-:-:S02]  /*1e20*/  IADD3.X R163, R21, R13, R163, P2, P5 ;  /* 0x0000000d15a37210 */ /* 0x000fc400017ea4a3 */
[----:B------:R-:W-:Y:S01]  /*1e30*/  ISETP.LT.OR P2, PT, R3, 0x1, !P1 ;  /* 0x000000010300780c */ /* 0x000fe20004f41670 */
[----:B------:R-:W-:-:S05]  /*1e40*/  @!P3 IMAD R167, R88, R153, R164 ;  /* 0x0000009958a7b224 */ /* 0x000fca00078e02a4 */
[----:B------:R1:W-:Y:S01]  /*1e50*/  @!P3 STG.E.U8 desc[UR36][R158.64], R167 ;  /* 0x000000a79e00b986 */ /* 0x0003e2000c101124 */
[----:B------:R-:W-:Y:S06]  /*1e60*/  @P4 BRA `(.L_x_33) ;  /* 0x00000000000c4947 */ /* 0x000fec0003800000 */
[----:B--2---:R-:W1:Y:S02]  /*1e70*/  LDG.E.U8 R155, desc[UR36][R22.64+0x1] ;  /* 0x00000124169b7981 */ /* 0x004e64000c1e1100 */
[----:B-1----:R-:W-:-:S05]  /*1e80*/  PRMT R167, R155, 0x8880, RZ ;  /* 0x000088809ba77816 */ /* 0x002fca00000000ff */
[----:B------:R-:W-:-:S07]  /*1e90*/  IMAD R164, R167, R154, RZ ;  /* 0x0000009aa7a47224 */ /* 0x000fce00078e02ff */
.L_x_33:
[----:B------:R-:W-:Y:S05]  /*1ea0*/  BSYNC B1 ;  /* 0x0000000000017941 */ /* 0x000fea0003800000 */
.L_x_32:
[----:B------:R-:W-:Y:S01]  /*1eb0*/  @!P4 IMAD R89, R89, R153, R164 ;  /* 0x000000995959c224 */ /* 0x000fe200078e02a4 */
[----:B------:R-:W-:Y:S04]  /*1ec0*/  BSSY B1, `(.L_x_34) ;  /* 0x0000006000017945 */ /* 0x000fe80003800000 */
[----:B------:R3:W-:Y:S01]  /*1ed0*/  @!P4 STG.E.U8 desc[UR36][R158.64+0x1], R89 ;  /* 0x000001599e00c986 */ /* 0x0007e2000c101124 */
[----:B------:R-:W-:Y:S05]  /*1ee0*/  @P2 BRA `(.L_x_35) ;  /* 0x00000000000c2947 */ /* 0x000fea0003800000 */
[----:B--2---:R-:W3:Y:S02]  /*1ef0*/  LDG.E.U8 R155, desc[UR36][R162.64] ;  /* 0x00000024a29b7981 */ /* 0x004ee4000c1e1100 */
[----:B---3--:R-:W-:-:S05]  /*1f00*/  PRMT R89, R155, 0x8880, RZ ;  /* 0x000088809b597816 */ /* 0x008fca00000000ff */
[----:B------:R-:W-:-:S07]  /*1f10*/  IMAD R164, R89, R154, RZ ;  /* 0x0000009a59a47224 */ /* 0x000fce00078e02ff */
.L_x_35:
[----:B------:R-:W-:Y:S05]  /*1f20*/  BSYNC B1 ;  /* 0x0000000000017941 */ /* 0x000fea0003800000 */
.L_x_34:
[C---:B------:R-:W-:Y:S01]  /*1f30*/  ISETP.LT.OR P4, PT, R3.reuse, 0x2, !P1 ;  /* 0x000000020300780c */ /* 0x040fe20004f81670 */
[----:B---3--:R-:W-:Y:S01]  /*1f40*/  @!P2 IMAD R89, R90, R153, R164 ;  /* 0x000000995a59a224 */ /* 0x008fe200078e02a4 */
[----:B------:R-:W-:Y:S01]  /*1f50*/  BSSY B1, `(.L_x_36) ;  /* 0x0000009000017945 */ /* 0x000fe20003800000 */
[C---:B------:R-:W-:Y:S02]  /*1f60*/  ISETP.LT.OR P3, PT, R3.reuse, 0x9, !P0 ;  /* 0x000000090300780c */ /* 0x040fe40004761670 */
[C---:B------:R-:W-:Y:S01]  /*1f70*/  ISETP.LT.OR P5, PT, R3.reuse, 0xa, !P0 ;  /* 0x0000000a0300780c */ /* 0x040fe200047a1670 */
[----:B------:R3:W-:Y:S01]  /*1f80*/  @!P2 STG.E.U8 desc[UR36][R8.64], R89 ;  /* 0x000000590800a986 */ /* 0x0007e2000c101124 */
[----:B------:R-:W-:-:S06]  /*1f90*/  ISETP.LT.OR P2, PT, R3, 0x9, !P1 ;  /* 0x000000090300780c */ /* 0x000fcc0004f41670 */
[----:B------:R-:W-:Y:S07]  /*1fa0*/  @P4 BRA `(.L_x_37) ;  /* 0x00000000000c4947 */ /* 0x000fee0003800000 */
[----:B--2---:R-:W3:Y:S02]  /*1fb0*/  LDG.E.U8 R155, desc[UR36][R162.64+0x1] ;  /* 0x00000124a29b7981 */ /* 0x004ee4000c1e1100 */
[----:B---3--:R-:W-:-:S05]  /*1fc0*/  PRMT R89, R155, 0x8880, RZ ;  /* 0x000088809b597816 */ /* 0x008fca00000000ff */
[----:B------:R-:W-:-:S07]  /*1fd0*/  IMAD R164, R89, R154, RZ ;  /* 0x0000009a59a47224 */ /* 0x000fce00078e02ff */
.L_x_37:
[----:B------:R-:W-:Y:S05]  /*1fe0*/  BSYNC B1 ;  /* 0x0000000000017941 */ /* 0x000fea0003800000 */
.L_x_36:
[----:B------:R-:W-:Y:S01]  /*1ff0*/  @!P4 IMAD R91, R91, R153, R164 ;  /* 0x000000995b5bc224 */ /* 0x000fe200078e02a4 */
[----:B------:R-:W-:Y:S04]  /*2000*/  BSSY B1, `(.L_x_38) ;  /* 0x0000006000017945 */ /* 0x000fe80003800000 */
[----:B------:R4:W-:Y:S01]  /*2010*/  @!P4 STG.E.U8 desc[UR36][R8.64+0x1], R91 ;  /* 0x0000015b0800c986 */ /* 0x0009e2000c101124 */
[----:B------:R-:W-:Y:S05]  /*2020*/  @P3 BRA `(.L_x_39) ;  /* 0x00000000000c3947 */ /* 0x000fea0003800000 */
[----:B--2---:R-:W3:Y:S02]  /*2030*/  LDG.E.U8 R155, desc[UR36][R22.64+0x8] ;  /* 0x00000824169b7981 */ /* 0x004ee4000c1e1100 */
[----:B---3--:R-:W-:-:S05]  /*2040*/  PRMT R89, R155, 0x8880, RZ ;  /* 0x000088809b597816 */ /* 0x008fca00000000ff */
[----:B------:R-:W-:-:S07]  /*2050*/  IMAD R164, R89, R154, RZ ;  /* 0x0000009a59a47224 */ /* 0x000fce00078e02ff */
.L_x_39:
[----:B------:R-:W-:Y:S05]  /*2060*/  BSYNC B1 ;  /* 0x0000000000017941 */ /* 0x000fea0003800000 */
.L_x_38:
[----:B---3--:R-:W-:Y:S01]  /*2070*/  @!P3 IMAD R89, R92, R153, R164 ;  /* 0x000000995c59b224 */ /* 0x008fe200078e02a4 */
[----:B------:R-:W-:Y:S04]  /*2080*/  BSSY B1, `(.L_x_40) ;  /* 0x0000006000017945 */ /* 0x000fe80003800000 */
[----:B------:R3:W-:Y:S01]  /*2090*/  @!P3 STG.E.U8 desc[UR36][R158.64+0x8], R89 ;  /* 0x000008599e00b986 */ /* 0x0007e2000c101124 */
[----:B------:R-:W-:Y:S05]  /*20a0*/  @P5 BRA `(.L_x_41) ;  /* 0x00000000000c5947 */ /* 0x000fea0003800000 */
[----:B--2---:R-:W3:Y:S02]  /*20b0*/  LDG.E.U8 R155, desc[UR36][R22.64+0x9] ;  /* 0x00000924169b7981 */ /* 0x004ee4000c1e1100 */
[----:B---3--:R-:W-:-:S05]  /*20c0*/  PRMT R89, R155, 0x8880, RZ ;  /* 0x000088809b597816 */ /* 0x008fca00000000ff */
[----:B------:R-:W-:-:S07]  /*20d0*/  IMAD R164, R89, R154, RZ ;  /* 0x0000009a59a47224 */ /* 0x000fce00078e02ff */
.L_x_41:
[----:B------:R-:W-:Y:S05]  /*20e0*/  BSYNC B1 ;  /* 0x0000000000017941 */ /* 0x000fea0003800000 */
.L_x_40:
[----:B------:R-:W-:Y:S01]  /*20f0*/  @!P5 IMAD R93, R93, R153, R164 ;  /* 0x000000995d5dd224 */ /* 0x000fe200078e02a4 */
[----:B------:R-:W-:Y:S04]  /*2100*/  BSSY B1, `(.L_x_42) ;  /* 0x0000006000017945 */ /* 0x000fe80003800000 */
[----:B------:R0:W-:Y:S01]  /*2110*/  @!P5 STG.E.U8 desc[UR36][R158.64+0x9], R93 ;  /* 0x0000095d9e00d986 */ /* 0x0001e2000c101124 */
[----:B------:R-:W-:Y:S05]  /*2120*/  @P2 BRA `(.L_x_43) ;  /* 0x00000000000c2947 */ /* 0x000fea0003800000 */
[----:B--2---:R-:W3:Y:S02]  /*2130*/  LDG.E.U8 R155, desc[UR36][R162.64+0x8] ;  /* 0x00000824a29b7981 */ /* 0x004ee4000c1e1100 */
[----:B---3--:R-:W-:-:S05]  /*2140*/  PRMT R89, R155, 0x8880, RZ ;  /* 0x000088809b597816 */ /* 0x008fca00000000ff */
[----:B------:R-:W-:-:S07]  /*2150*/  IMAD R164, R89, R154, RZ ;  /* 0x0000009a59a47224 */ /* 0x000fce00078e02ff */
.L_x_43:
[----:B------:R-:W-:Y:S05]  /*2160*/  BSYNC B1 ;  /* 0x0000000000017941 */ /* 0x000fea0003800000 */
.L_x_42:
        /* <DEDUP_REMOVED lines=11> */
.L_x_45:
[----:B------:R-:W-:Y:S05]  /*2220*/  BSYNC B1 ;  /* 0x0000000000017941 */ /* 0x000fea0003800000 */
.L_x_44:
[----:B------:R-:W-:Y:S01]  /*2230*/  @!P4 IMAD R95, R95, R153, R164 ;  /* 0x000000995f5fc224 */ /* 0x000fe200078e02a4 */
[----:B------:R-:W-:Y:S04]  /*2240*/  BSSY B1, `(.L_x_46) ;  /* 0x0000006000017945 */ /* 0x000fe80003800000 */
[----:B------:R0:W-:Y:S01]  /*2250*/  @!P4 STG.E.U8 desc[UR36][R8.64+0x9], R95 ;  /* 0x0000095f0800c986 */ /* 0x0001e2000c101124 */
[----:B------:R-:W-:Y:S05]  /*2260*/  @P3 BRA `(.L_x_47) ;  /* 0x00000000000c3947 */ /* 0x000fea0003800000 */
[----:B--2---:R-:W3:Y:S02]  /*2270*/  LDG.E.U8 R155, desc[UR36][R22.64+0x10] ;  /* 0x00001024169b7981 */ /* 0x004ee4000c1e1100 */
[----:B---3--:R-:W-:-:S05]  /*2280*/  PRMT R89, R155, 0x8880, RZ ;  /* 0x000088809b597816 */ /* 0x008fca00000000ff */
[----:B------:R-:W-:-:S07]  /*2290*/  IMAD R164, R89, R154, RZ ;  /* 0x0000009a59a47224 */ /* 0x000fce00078e02ff */
.L_x_47:
[----:B------:R-:W-:Y:S05]  /*22a0*/  BSYNC B1 ;  /* 0x0000000000017941 */ /* 0x000fea0003800000 */
.L_x_46:
[----:B---3--:R-:W-:Y:S01]  /*22b0*/  @!P3 IMAD R89, R96, R153, R164 ;  /* 0x000000996059b224 */ /* 0x008fe200078e02a4 */
[----:B------:R-:W-:Y:S04]  /*22c0*/  BSSY B1, `(.L_x_48) ;  /* 0x0000006000017945 */ /* 0x000fe80003800000 */
[----:B------:R3:W-:Y:S01]  /*22d0*/  @!P3 STG.E.U8 desc[UR36][R158.64+0x10], R89 ;  /* 0x000010599e00b986 */ /* 0x0007e2000c101124 */
[----:B------:R-:W-:Y:S05]  /*22e0*/  @P5 BRA `(.L_x_49) ;  /* 0x00000000000c5947 */ /* 0x000fea0003800000 */
[----:B--2---:R-:W3:Y:S02]  /*22f0*/  LDG.E.U8 R155, desc[UR36][R22.64+0x11] ;  /* 0x00001124169b7981 */ /* 0x004ee4000c1e1100 */
[----:B---3--:R-:W-:-:S05]  /*2300*/  PRMT R89, R155, 0x8880, RZ ;  /* 0x000088809b597816 */ /* 0x008fca00000000ff */
[----:B------:R-:W-:-:S07]  /*2310*/  IMAD R164, R89, R154, RZ ;  /* 0x0000009a59a47224 */ /* 0x000fce00078e02ff */
.L_x_49:
[----:B------:R-:W-:Y:S05]  /*2320*/  BSYNC B1 ;  /* 0x0000000000017941 */ /* 0x000fea0003800000 */
.L_x_48:
[----:B------:R-:W-:Y:S01]  /*2330*/  @!P5 IMAD R97, R97, R153, R164 ;  /* 0x000000996161d224 */ /* 0x000fe200078e02a4 */
[----:B------:R-:W-:Y:S04]  /*2340*/  BSSY B1, `(.L_x_50) ;  /* 0x0000006000017945 */ /* 0x000fe80003800000 */
[----:B------:R0:W-:Y:S01]  /*2350*/  @!P5 STG.E.U8 desc[UR36][R158.64+0x11], R97 ;  /* 0x000011619e00d986 */ /* 0x0001e2000c101124 */
[----:B------:R-:W-:Y:S05]  /*2360*/  @P2 BRA `(.L_x_51) ;  /* 0x00000000000c2947 */ /* 0x000fea0003800000 */
[----:B--2---:R-:W3:Y:S02]  /*2370*/  LDG.E.U8 R155, desc[UR36][R162.64+0x10] ;  /* 0x00001024a29b7981 */ /* 0x004ee4000c1e1100 */
[----:B---3--:R-:W-:-:S05]  /*2380*/  PRMT R89, R155, 0x8880, RZ ;  /* 0x000088809b597816 */ /* 0x008fca00000000ff */
[----:B------:R-:W-:-:S07]  /*2390*/  IMAD R164, R89, R154, RZ ;  /* 0x0000009a59a47224 */ /* 0x000fce00078e02ff */
.L_x_51:
[----:B------:R-:W-:Y:S05]  /*23a0*/  BSYNC B1 ;  /* 0x0000000000017941 */ /* 0x000fea0003800000 */
.L_x_50:
        /* <DEDUP_REMOVED lines=11> */
.L_x_53:
[----:B------:R-:W-:Y:S05]  /*2460*/  BSYNC B1 ;  /* 0x0000000000017941 */ /* 0x000fea0003800000 */
.L_x_52:
[----:B------:R-:W-:Y:S01]  /*2470*/  @!P4 IMAD R99, R99, R153, R164 ;  /* 0x000000996363c224 */ /* 0x000fe200078e02a4 */
[----:B------:R-:W-:Y:S04]  /*2480*/  BSSY B1, `(.L_x_54) ;  /* 0x0000006000017945 */ /* 0x000fe80003800000 */
[----:B------:R0:W-:Y:S01]  /*2490*/  @!P4 STG.E.U8 desc[UR36][R8.64+0x11], R99 ;  /* 0x000011630800c986 */ /* 0x0001e2000c101124 */
[----:B------:R-:W-:Y:S05]  /*24a0*/  @P3 BRA `(.L_x_55) ;  /* 0x00000000000c3947 */ /* 0x000fea0003800000 */
[----:B--2---:R-:W3:Y:S02]  /*24b0*/  LDG.E.U8 R155, desc[UR36][R22.64+0x18] ;  /* 0x00001824169b7981 */ /* 0x004ee4000c1e1100 */
[----:B---3--:R-:W-:-:S05]  /*24c0*/  PRMT R89, R155, 0x8880, RZ ;  /* 0x000088809b597816 */ /* 0x008fca00000000ff */
[----:B------:R-:W-:-:S07]  /*24d0*/  IMAD R164, R89, R154, RZ ;  /* 0x0000009a59a47224 */ /* 0x000fce00078e02ff */
.L_x_55:
[----:B------:R-:W-:Y:S05]  /*24e0*/  BSYNC B1 ;  /* 0x0000000000017941 */ /* 0x000fea0003800000 */
.L_x_54:
[----:B---3--:R-:W-:Y:S01]  /*24f0*/  @!P3 IMAD R89, R100, R153, R164 ;  /* 0x000000996459b224 */ /* 0x008fe200078e02a4 */
[----:B------:R-:W-:Y:S04]  /*2500*/  BSSY B1, `(.L_x_56) ;  /* 0x0000006000017945 */ /* 0x000fe80003800000 */
[----:B------:R3:W-:Y:S01]  /*2510*/  @!P3 STG.E.U8 desc[UR36][R158.64+0x18], R89 ;  /* 0x000018599e00b986 */ /* 0x0007e2000c101124 */
[----:B------:R-:W-:Y:S05]  /*2520*/  @P5 BRA `(.L_x_57) ;  /* 0x00000000000c5947 */ /* 0x000fea0003800000 */
[----:B--2---:R-:W3:Y:S02]  /*2530*/  LDG.E.U8 R155, desc[UR36][R22.64+0x19] ;  /* 0x00001924169b7981 */ /* 0x004ee4000c1e1100 */
[----:B---3--:R-:W-:-:S05]  /*2540*/  PRMT R89, R155, 0x8880, RZ ;  /* 0x000088809b597816 */ /* 0x008fca00000000ff */
[----:B------:R-:W-:-:S07]  /*2550*/  IMAD R164, R89, R154, RZ ;  /* 0x0000009a59a47224 */ /* 0x000fce00078e02ff */
.L_x_57:
[----:B------:R-:W-:Y:S05]  /*2560*/  BSYNC B1 ;  /* 0x0000000000017941 */ /* 0x000fea0003800000 */
.L_x_56:
[----:B------:R-:W-:Y:S01]  /*2570*/  @!P5 IMAD R101, R101, R153, R164 ;  /* 0x000000996565d224 */ /* 0x000fe200078e02a4 */
[----:B------:R-:W-:Y:S04]  /*2580*/  BSSY B1, `(.L_x_58) ;  /* 0x0000006000017945 */ /* 0x000fe80003800000 */
[----:B------:R0:W-:Y:S01]  /*2590*/  @!P5 STG.E.U8 desc[UR36][R158.64+0x19], R101 ;  /* 0x000019659e00d986 */ /* 0x0001e2000c101124 */
[----:B------:R-:W-:Y:S05]  /*25a0*/  @P2 BRA `(.L_x_59) ;  /* 0x00000000000c2947 */ /* 0x000fea0003800000 */
[----:B--2---:R-:W3:Y:S02]  /*25b0*/  LDG.E.U8 R155, desc[UR36][R162.64+0x18] ;  /* 0x00001824a29b7981 */ /* 0x004ee4000c1e1100 */
[----:B---3--:R-:W-:-:S05]  /*25c0*/  PRMT R89, R155, 0x8880, RZ ;  /* 0x000088809b597816 */ /* 0x008fca00000000ff */
[----:B------:R-:W-:-:S07]  /*25d0*/  IMAD R164, R89, R154, RZ ;  /* 0x0000009a59a47224 */ /* 0x000fce00078e02ff */
.L_x_59:
[----:B------:R-:W-:Y:S05]  /*25e0*/  BSYNC B1 ;  /* 0x0000000000017941 */ /* 0x000fea0003800000 */
.L_x_58:
        /* <DEDUP_REMOVED lines=11> */
.L_x_61:
[----:B------:R-:W-:Y:S05]  /*26a0*/  BSYNC B1 ;  /* 0x0000000000017941 */ /* 0x000fea0003800000 */
.L_x_60:
[----:B------:R-:W-:Y:S01]  /*26b0*/  @!P4 IMAD R103, R103, R153, R164 ;  /* 0x000000996767c224 */ /* 0x000fe200078e02a4 */
[----:B------:R-:W-:Y:S04]  /*26c0*/  BSSY B1, `(.L_x_62) ;  /* 0x0000006000017945 */ /* 0x000fe80003800000 */
[----:B------:R0:W-:Y:S01]  /*26d0*/  @!P4 STG.E.U8 desc[UR36][R8.64+0x19], R103 ;  /* 0x000019670800c986 */ /* 0x0001e2000c101124 */
[----:B------:R-:W-:Y:S05]  /*26e0*/  @P3 BRA `(.L_x_63) ;  /* 0x00000000000c3947 */ /* 0x000fea0003800000 */
[----:B--2---:R-:W3:Y:S02]  /*26f0*/  LDG.E.U8 R155, desc[UR36][R22.64+0x20] ;  /* 0x00002024169b7981 */ /* 0x004ee4000c1e1100 */
[----:B---3--:R-:W-:-:S05]  /*2700*/  PRMT R89, R155, 0x8880, RZ ;  /* 0x000088809b597816 */ /* 0x008fca00000000ff */
[----:B------:R-:W-:-:S07]  /*2710*/  IMAD R164, R89, R154, RZ ;  /* 0x0000009a59a47224 */ /* 0x000fce00078e02ff */
.L_x_63:
[----:B------:R-:W-:Y:S05]  /*2720*/  BSYNC B1 ;  /* 0x0000000000017941 */ /* 0x000fea0003800000 */
.L_x_62:
[----:B---3--:R-:W-:Y:S01]  /*2730*/  @!P3 IMAD R89, R104, R153, R164 ;  /* 0x000000996859b224 */ /* 0x008fe200078e02a4 */
[----:B------:R-:W-:Y:S04]  /*2740*/  BSSY B1, `(.L_x_64) ;  /* 0x0000006000017945 */ /* 0x000fe80003800000 */
[----:B------:R3:W-:Y:S01]  /*2750*/  @!P3 STG.E.U8 desc[UR36][R158.64+0x20], R89 ;  /* 0x000020599e00b986 */ /* 0x0007e2000c101124 */
[----:B------:R-:W-:Y:S05]  /*2760*/  @P5 BRA `(.L_x_65) ;  /* 0x00000000000c5947 */ /* 0x000fea0003800000 */
[----:B--2---:R-:W3:Y:S02]  /*2770*/  LDG.E.U8 R155, desc[UR36][R22.64+0x21] ;  /* 0x00002124169b7981 */ /* 0x004ee4000c1e1100 */
[----:B---3--:R-:W-:-:S05]  /*2780*/  PRMT R89, R155, 0x8880, RZ ;  /* 0x000088809b597816 */ /* 0x008fca00000000ff */
[----:B------:R-:W-:-:S07]  /*2790*/  IMAD R164, R89, R154, RZ ;  /* 0x0000009a59a47224 */ /* 0x000fce00078e02ff */
.L_x_65:
[----:B------:R-:W-:Y:S05]  /*27a0*/  BSYNC B1 ;  /* 0x0000000000017941 */ /* 0x000fea0003800000 */
.L_x_64:
[----:B------:R-:W-:Y:S01]  /*27b0*/  @!P5 IMAD R105, R105, R153, R164 ;  /* 0x000000996969d224 */ /* 0x000fe200078e02a4 */
[----:B------:R-:W-:Y:S04]  /*27c0*/  BSSY B1, `(.L_x_66) ;  /* 0x0000006000017945 */ /* 0x000fe80003800000 */
[----:B------:R0:W-:Y:S01]  /*27d0*/  @!P5 STG.E.U8 desc[UR36][R158.64+0x21], R105 ;  /* 0x000021699e00d986 */ /* 0x0001e2000c101124 */
[----:B------:R-:W-:Y:S05]  /*27e0*/  @P2 BRA `(.L_x_67) ;  /* 0x00000000000c2947 */ /* 0x000fea0003800000 */
[----:B--2---:R-:W3:Y:S02]  /*27f0*/  LDG.E.U8 R155, desc[UR36][R162.64+0x20] ;  /* 0x00002024a29b7981 */ /* 0x004ee4000c1e1100 */
[----:B---3--:R-:W-:-:S05]  /*2800*/  PRMT R89, R155, 0x8880, RZ ;  /* 0x000088809b597816 */ /* 0x008fca00000000ff */
[----:B------:R-:W-:-:S07]  /*2810*/  IMAD R164, R89, R154, RZ ;  /* 0x0000009a59a47224 */ /* 0x000fce00078e02ff */
.L_x_67:
[----:B------:R-:W-:Y:S05]  /*2820*/  BSYNC B1 ;  /* 0x0000000000017941 */ /* 0x000fea0003800000 */
.L_x_66:
        /* <DEDUP_REMOVED lines=11> */
.L_x_69:
[----:B------:R-:W-:Y:S05]  /*28e0*/  BSYNC B1 ;  /* 0x0000000000017941 */ /* 0x000fea0003800000 */
.L_x_68:
[----:B------:R-:W-:Y:S01]  /*28f0*/  @!P4 IMAD R107, R107, R153, R164 ;  /* 0x000000996b6bc224 */ /* 0x000fe200078e02a4 */
[----:B------:R-:W-:Y:S04]  /*2900*/  BSSY B1, `(.L_x_70) ;  /* 0x0000006000017945 */ /* 0x000fe80003800000 */
[----:B------:R0:W-:Y:S01]  /*2910*/  @!P4 STG.E.U8 desc[UR36][R8.64+0x21], R107 ;  /* 0x0000216b0800c986 */ /* 0x0001e2000c101124 */
[----:B------:R-:W-:Y:S05]  /*2920*/  @P3 BRA `(.L_x_71) ;  /* 0x00000000000c3947 */ /* 0x000fea0003800000 */
[----:B--2---:R-:W3:Y:S02]  /*2930*/  LDG.E.U8 R155, desc[UR36][R22.64+0x28] ;  /* 0x00002824169b7981 */ /* 0x004ee4000c1e1100 */
[----:B---3--:R-:W-:-:S05]  /*2940*/  PRMT R89, R155, 0x8880, RZ ;  /* 0x000088809b597816 */ /* 0x008fca00000000ff */
[----:B------:R-:W-:-:S07]  /*2950*/  IMAD R164, R89, R154, RZ ;  /* 0x0000009a59a47224 */ /* 0x000fce00078e02ff */
.L_x_71:
[----:B------:R-:W-:Y:S05]  /*2960*/  BSYNC B1 ;  /* 0x0000000000017941 */ /* 0x000fea0003800000 */
.L_x_70:
[----:B---3--:R-:W-:Y:S01]  /*2970*/  @!P3 IMAD R89, R108, R153, R164 ;  /* 0x000000996c59b224 */ /* 0x008fe200078e02a4 */
[----:B------:R-:W-:Y:S04]  /*2980*/  BSSY B1, `(.L_x_72) ;  /* 0x0000006000017945 */ /* 0x000fe80003800000 */
[----:B------:R3:W-:Y:S01]  /*2990*/  @!P3 STG.E.U8 desc[UR36][R158.64+0x28], R89 ;  /* 0x000028599e00b986 */ /* 0x0007e2000c101124 */
[----:B------:R-:W-:Y:S05]  /*29a0*/  @P5 BRA `(.L_x_73) ;  /* 0x00000000000c5947 */ /* 0x000fea0003800000 */
[----:B--2---:R-:W3:Y:S02]  /*29b0*/  LDG.E.U8 R155, desc[UR36][R22.64+0x29] ;  /* 0x00002924169b7981 */ /* 0x004ee4000c1e1100 */
[----:B---3--:R-:W-:-:S05]  /*29c0*/  PRMT R89, R155, 0x8880, RZ ;  /* 0x000088809b597816 */ /* 0x008fca00000000ff */
[----:B------:R-:W-:-:S07]  /*29d0*/  IMAD R164, R89, R154, RZ ;  /* 0x0000009a59a47224 */ /* 0x000fce00078e02ff */
.L_x_73:
[----:B------:R-:W-:Y:S05]  /*29e0*/  BSYNC B1 ;  /* 0x0000000000017941 */ /* 0x000fea0003800000 */
.L_x_72:
[----:B------:R-:W-:Y:S01]  /*29f0*/  @!P5 IMAD R109, R109, R153, R164 ;  /* 0x000000996d6dd224 */ /* 0x000fe200078e02a4 */
[----:B------:R-:W-:Y:S04]  /*2a00*/  BSSY B1, `(.L_x_74) ;  /* 0x0000006000017945 */ /* 0x000fe80003800000 */
[----:B------:R0:W-:Y:S01]  /*2a10*/  @!P5 STG.E.U8 desc[UR36][R158.64+0x29], R109 ;  /* 0x0000296d9e00d986 */ /* 0x0001e2000c101124 */
[----:B------:R-:W-:Y:S05]  /*2a20*/  @P2 BRA `(.L_x_75) ;  /* 0x00000000000c2947 */ /* 0x000fea0003800000 */
[----:B--2---:R-:W3:Y:S02]  /*2a30*/  LDG.E.U8 R155, desc[UR36][R162.64+0x28] ;  /* 0x00002824a29b7981 */ /* 0x004ee4000c1e1100 */
[----:B---3--:R-:W-:-:S05]  /*2a40*/  PRMT R89, R155, 0x8880, RZ ;  /* 0x000088809b597816 */ /* 0x008fca00000000ff */
[----:B------:R-:W-:-:S07]  /*2a50*/  IMAD R164, R89, R154, RZ ;  /* 0x0000009a59a47224 */ /* 0x000fce00078e02ff */
.L_x_75:
[----:B------:R-:W-:Y:S05]  /*2a60*/  BSYNC B1 ;  /* 0x0000000000017941 */ /* 0x000fea0003800000 */
.L_x_74:
        /* <DEDUP_REMOVED lines=11> */
.L_x_77:
[----:B------:R-:W-:Y:S05]  /*2b20*/  BSYNC B1 ;  /* 0x0000000000017941 */ /* 0x000fea0003800000 */
.L_x_76:
[----:B------:R-:W-:Y:S01]  /*2b30*/  @!P4 IMAD R111, R111, R153, R164 ;  /* 0x000000996f6fc224 */ /* 0x000fe200078e02a4 */
[----:B------:R-:W-:Y:S04]  /*2b40*/  BSSY B1, `(.L_x_78) ;  /* 0x0000006000017945 */ /* 0x000fe80003800000 */
[----:B------:R0:W-:Y:S01]  /*2b50*/  @!P4 STG.E.U8 desc[UR36][R8.64+0x29], R111 ;  /* 0x0000296f0800c986 */ /* 0x0001e2000c101124 */
[----:B------:R-:W-:Y:S05]  /*2b60*/  @P3 BRA `(.L_x_79) ;  /* 0x00000000000c3947 */ /* 0x000fea0003800000 */
[----:B--2---:R-:W3:Y:S02]  /*2b70*/  LDG.E.U8 R155, desc[UR36][R22.64+0x30] ;  /* 0x00003024169b7981 */ /* 0x004ee4000c1e1100 */
[----:B---3--:R-:W-:-:S05]  /*2b80*/  PRMT R89, R155, 0x8880, RZ ;  /* 0x000088809b597816 */ /* 0x008fca00000000ff */
[----:B------:R-:W-:-:S07]  /*2b90*/  IMAD R164, R89, R154, RZ ;  /* 0x0000009a59a47224 */ /* 0x000fce00078e02ff */
.L_x_79:
[----:B------:R-:W-:Y:S05]  /*2ba0*/  BSYNC B1 ;  /* 0x0000000000017941 */ /* 0x000fea0003800000 */
.L_x_78:
[----:B---3--:R-:W-:Y:S01]  /*2bb0*/  @!P3 IMAD R89, R112, R153, R164 ;  /* 0x000000997059b224 */ /* 0x008fe200078e02a4 */
[----:B------:R-:W-:Y:S04]  /*2bc0*/  BSSY B1, `(.L_x_80) ;  /* 0x0000006000017945 */ /* 0x000fe80003800000 */
[----:B------:R3:W-:Y:S01]  /*2bd0*/  @!P3 STG.E.U8 desc[UR36][R158.64+0x30], R89 ;  /* 0x000030599e00b986 */ /* 0x0007e2000c101124 */
[----:B------:R-:W-:Y:S05]  /*2be0*/  @P5 BRA `(.L_x_81) ;  /* 0x00000000000c5947 */ /* 0x000fea0003800000 */
[----:B--2---:R-:W3:Y:S02]  /*2bf0*/  LDG.E.U8 R155, desc[UR36][R22.64+0x31] ;  /* 0x00003124169b7981 */ /* 0x004ee4000c1e1100 */
[----:B---3--:R-:W-:-:S05]  /*2c00*/  PRMT R89, R155, 0x8880, RZ ;  /* 0x000088809b597816 */ /* 0x008fca00000000ff */
[----:B------:R-:W-:-:S07]  /*2c10*/  IMAD R164, R89, R154, RZ ;  /* 0x0000009a59a47224 */ /* 0x000fce00078e02ff */
.L_x_81:
[----:B------:R-:W-:Y:S05]  /*2c20*/  BSYNC B1 ;  /* 0x0000000000017941 */ /* 0x000fea0003800000 */
.L_x_80:
[----:B------:R-:W-:Y:S01]  /*2c30*/  @!P5 IMAD R113, R113, R153, R164 ;  /* 0x000000997171d224 */ /* 0x000fe200078e02a4 */
[----:B------:R-:W-:Y:S04]  /*2c40*/  BSSY B1, `(.L_x_82) ;  /* 0x0000006000017945 */ /* 0x000fe80003800000 */
[----:B------:R0:W-:Y:S01]  /*2c50*/  @!P5 STG.E.U8 desc[UR36][R158.64+0x31], R113 ;  /* 0x000031719e00d986 */ /* 0x0001e2000c101124 */
[----:B------:R-:W-:Y:S05]  /*2c60*/  @P2 BRA `(.L_x_83) ;  /* 0x00000000000c2947 */ /* 0x000fea0003800000 */
[----:B--2---:R-:W3:Y:S02]  /*2c70*/  LDG.E.U8 R155, desc[UR36][R162.64+0x30] ;  /* 0x00003024a29b7981 */ /* 0x004ee4000c1e1100 */
[----:B---3--:R-:W-:-:S05]  /*2c80*/  PRMT R89, R155, 0x8880, RZ ;  /* 0x000088809b597816 */ /* 0x008fca00000000ff */
[----:B------:R-:W-:-:S07]  /*2c90*/  IMAD R164, R89, R154, RZ ;  /* 0x0000009a59a47224 */ /* 0x000fce00078e02ff */
.L_x_83:
[----:B------:R-:W-:Y:S05]  /*2ca0*/  BSYNC B1 ;  /* 0x0000000000017941 */ /* 0x000fea0003800000 */
.L_x_82:
        /* <DEDUP_REMOVED lines=11> */
.L_x_85:
[----:B------:R-:W-:Y:S05]  /*2d60*/  BSYNC B1 ;  /* 0x0000000000017941 */ /* 0x000fea0003800000 */
.L_x_84:
[----:B------:R-:W-:Y:S01]  /*2d70*/  @!P4 IMAD R115, R115, R153, R164 ;  /* 0x000000997373c224 */ /* 0x000fe200078e02a4 */
[----:B------:R-:W-:Y:S04]  /*2d80*/  BSSY B1, `(.L_x_86) ;  /* 0x0000006000017945 */ /* 0x000fe80003800000 */
[----:B------:R0:W-:Y:S01]  /*2d90*/  @!P4 STG.E.U8 desc[UR36][R8.64+0x31], R115 ;  /* 0x000031730800c986 */ /* 0x0001e2000c101124 */
[----:B------:R-:W-:Y:S05]  /*2da0*/  @P3 BRA `(.L_x_87) ;  /* 0x00000000000c3947 */ /* 0x000fea0003800000 */
[----:B--2---:R-:W3:Y:S02]  /*2db0*/  LDG.E.U8 R155, desc[UR36][R22.64+0x38] ;  /* 0x00003824169b7981 */ /* 0x004ee4000c1e1100 */
[----:B---3--:R-:W-:-:S05]  /*2dc0*/  PRMT R89, R155, 0x8880, RZ ;  /* 0x000088809b597816 */ /* 0x008fca00000000ff */
[----:B------:R-:W-:-:S07]  /*2dd0*/  IMAD R164, R89, R154, RZ ;  /* 0x0000009a59a47224 */ /* 0x000fce00078e02ff */
.L_x_87:
[----:B------:R-:W-:Y:S05]  /*2de0*/  BSYNC B1 ;  /* 0x0000000000017941 */ /* 0x000fea0003800000 */
.L_x_86:
[----:B---3--:R-:W-:Y:S01]  /*2df0*/  @!P3 IMAD R89, R116, R153, R164 ;  /* 0x000000997459b224 */ /* 0x008fe200078e02a4 */
[----:B------:R-:W-:Y:S04]  /*2e00*/  BSSY B1, `(.L_x_88) ;  /* 0x0000006000017945 */ /* 0x000fe80003800000 */
[----:B------:R3:W-:Y:S01]  /*2e10*/  @!P3 STG.E.U8 desc[UR36][R158.64+0x38], R89 ;  /* 0x000038599e00b986 */ /* 0x0007e2000c101124 */
[----:B------:R-:W-:Y:S05]  /*2e20*/  @P5 BRA `(.L_x_89) ;  /* 0x00000000000c5947 */ /* 0x000fea0003800000 */
[----:B--2---:R-:W3:Y:S02]  /*2e30*/  LDG.E.U8 R155, desc[UR36][R22.64+0x39] ;  /* 0x00003924169b7981 */ /* 0x004ee4000c1e1100 */
[----:B---3--:R-:W-:-:S05]  /*2e40*/  PRMT R89, R155, 0x8880, RZ ;  /* 0x000088809b597816 */ /* 0x008fca00000000ff */
[----:B------:R-:W-:-:S07]  /*2e50*/  IMAD R164, R89, R154, RZ ;  /* 0x0000009a59a47224 */ /* 0x000fce00078e02ff */
.L_x_89:
[----:B------:R-:W-:Y:S05]  /*2e60*/  BSYNC B1 ;  /* 0x0000000000017941 */ /* 0x000fea0003800000 */
.L_x_88:
[----:B------:R-:W-:Y:S01]  /*2e70*/  @!P5 IMAD R117, R117, R153, R164 ;  /* 0x000000997575d224 */ /* 0x000fe200078e02a4 */
[----:B------:R-:W-:Y:S04]  /*2e80*/  BSSY B1, `(.L_x_90) ;  /* 0x0000006000017945 */ /* 0x000fe80003800000 */
[----:B------:R0:W-:Y:S01]  /*2e90*/  @!P5 STG.E.U8 desc[UR36][R158.64+0x39], R117 ;  /* 0x000039759e00d986 */ /* 0x0001e2000c101124 */
[----:B------:R-:W-:Y:S05]  /*2ea0*/  @P2 BRA `(.L_x_91) ;  /* 0x00000000000c2947 */ /* 0x000fea0003800000 */
[----:B--2---:R-:W3:Y:S02]  /*2eb0*/  LDG.E.U8 R155, desc[UR36][R162.64+0x38] ;  /* 0x00003824a29b7981 */ /* 0x004ee4000c1e1100 */
[----:B---3--:R-:W-:-:S05]  /*2ec0*/  PRMT R89, R155, 0x8880, RZ ;  /* 0x000088809b597816 */ /* 0x008fca00000000ff */
[----:B------:R-:W-:-:S07]  /*2ed0*/  IMAD R164, R89, R154, RZ ;  /* 0x0000009a59a47224 */ /* 0x000fce00078e02ff */
.L_x_91:
[----:B------:R-:W-:Y:S05]  /*2ee0*/  BSYNC B1 ;  /* 0x0000000000017941 */ /* 0x000fea0003800000 */
.L_x_90:
        /* <DEDUP_REMOVED lines=11> */
.L_x_93:
[----:B------:R-:W-:Y:S05]  /*2fa0*/  BSYNC B1 ;  /* 0x0000000000017941 */ /* 0x000fea0003800000 */
.L_x_92:
[----:B------:R-:W-:Y:S01]  /*2fb0*/  @!P4 IMAD R119, R119, R153, R164 ;  /* 0x000000997777c224 */ /* 0x000fe200078e02a4 */
[----:B------:R-:W-:Y:S04]  /*2fc0*/  BSSY B1, `(.L_x_94) ;  /* 0x0000006000017945 */ /* 0x000fe80003800000 */
[----:B------:R0:W-:Y:S01]  /*2fd0*/  @!P4 STG.E.U8 desc[UR36][R8.64+0x39], R119 ;  /* 0x000039770800c986 */ /* 0x0001e2000c101124 */
[----:B------:R-:W-:Y:S05]  /*2fe0*/  @P3 BRA `(.L_x_95) ;  /* 0x00000000000c3947 */ /* 0x000fea0003800000 */
[----:B--2---:R-:W3:Y:S02]  /*2ff0*/  LDG.E.U8 R155, desc[UR36][R22.64+0x40] ;  /* 0x00004024169b7981 */ /* 0x004ee4000c1e1100 */
[----:B---3--:R-:W-:-:S05]  /*3000*/  PRMT R89, R155, 0x8880, RZ ;  /* 0x000088809b597816 */ /* 0x008fca00000000ff */
[----:B------:R-:W-:-:S07]  /*3010*/  IMAD R164, R89, R154, RZ ;  /* 0x0000009a59a47224 */ /* 0x000fce00078e02ff */
.L_x_95:
[----:B------:R-:W-:Y:S05]  /*3020*/  BSYNC B1 ;  /* 0x0000000000017941 */ /* 0x000fea0003800000 */
.L_x_94:
[----:B---3--:R-:W-:Y:S01]  /*3030*/  @!P3 IMAD R89, R120, R153, R164 ;  /* 0x000000997859b224 */ /* 0x008fe200078e02a4 */
[----:B------:R-:W-:Y:S04]  /*3040*/  BSSY B1, `(.L_x_96) ;  /* 0x0000006000017945 */ /* 0x000fe80003800000 */
[----:B------:R3:W-:Y:S01]  /*3050*/  @!P3 STG.E.U8 desc[UR36][R158.64+0x40], R89 ;  /* 0x000040599e00b986 */ /* 0x0007e2000c101124 */
[----:B------:R-:W-:Y:S05]  /*3060*/  @P5 BRA `(.L_x_97) ;  /* 0x00000000000c5947 */ /* 0x000fea0003800000 */
[----:B--2---:R-:W3:Y:S02]  /*3070*/  LDG.E.U8 R155, desc[UR36][R22.64+0x41] ;  /* 0x00004124169b7981 */ /* 0x004ee4000c1e1100 */
[----:B---3--:R-:W-:-:S05]  /*3080*/  PRMT R89, R155, 0x8880, RZ ;  /* 0x000088809b597816 */ /* 0x008fca00000000ff */
[----:B------:R-:W-:-:S07]  /*3090*/  IMAD R164, R89, R154, RZ ;  /* 0x0000009a59a47224 */ /* 0x000fce00078e02ff */
.L_x_97:
[----:B------:R-:W-:Y:S05]  /*30a0*/  BSYNC B1 ;  /* 0x0000000000017941 */ /* 0x000fea0003800000 */
.L_x_96:
[----:B------:R-:W-:Y:S01]  /*30b0*/  @!P5 IMAD R121, R121, R153, R164 ;  /* 0x000000997979d224 */ /* 0x000fe200078e02a4 */
[----:B------:R-:W-:Y:S04]  /*30c0*/  BSSY B1, `(.L_x_98) ;  /* 0x0000006000017945 */ /* 0x000fe80003800000 */
[----:B------:R0:W-:Y:S01]  /*30d0*/  @!P5 STG.E.U8 desc[UR36][R158.64+0x41], R121 ;  /* 0x000041799e00d986 */ /* 0x0001e2000c101124 */
[----:B------:R-:W-:Y:S05]  /*30e0*/  @P2 BRA `(.L_x_99) ;  /* 0x00000000000c2947 */ /* 0x000fea0003800000 */
[----:B--2---:R-:W3:Y:S02]  /*30f0*/  LDG.E.U8 R155, desc[UR36][R162.64+0x40] ;  /* 0x00004024a29b7981 */ /* 0x004ee4000c1e1100 */
[----:B---3--:R-:W-:-:S05]  /*3100*/  PRMT R89, R155, 0x8880, RZ ;  /* 0x000088809b597816 */ /* 0x008fca00000000ff */
[----:B------:R-:W-:-:S07]  /*3110*/  IMAD R164, R89, R154, RZ ;  /* 0x0000009a59a47224 */ /* 0x000fce00078e02ff */
.L_x_99:
[----:B------:R-:W-:Y:S05]  /*3120*/  BSYNC B1 ;  /* 0x0000000000017941 */ /* 0x000fea0003800000 */
.L_x_98:
        /* <DEDUP_REMOVED lines=11> */
.L_x_101:
[----:B------:R-:W-:Y:S05]  /*31e0*/  BSYNC B1 ;  /* 0x0000000000017941 */ /* 0x000fea0003800000 */
.L_x_100:
[----:B------:R-:W-:Y:S01]  /*31f0*/  @!P4 IMAD R123, R123, R153, R164 ;  /* 0x000000997b7bc224 */ /* 0x000fe200078e02a4 */
[----:B------:R-:W-:Y:S04]  /*3200*/  BSSY B1, `(.L_x_102) ;  /* 0x0000006000017945 */ /* 0x000fe80003800000 */
[----:B------:R0:W-:Y:S01]  /*3210*/  @!P4 STG.E.U8 desc[UR36][R8.64+0x41], R123 ;  /* 0x0000417b0800c986 */ /* 0x0001e2000c101124 */
[----:B------:R-:W-:Y:S05]  /*3220*/  @P3 BRA `(.L_x_103) ;  /* 0x00000000000c3947 */ /* 0x000fea0003800000 */
[----:B--2---:R-:W3:Y:S02]  /*3230*/  LDG.E.U8 R155, desc[UR36][R22.64+0x48] ;  /* 0x00004824169b7981 */ /* 0x004ee4000c1e1100 */
[----:B---3--:R-:W-:-:S05]  /*3240*/  PRMT R89, R155, 0x8880, RZ ;  /* 0x000088809b597816 */ /* 0x008fca00000000ff */
[----:B------:R-:W-:-:S07]  /*3250*/  IMAD R164, R89, R154, RZ ;  /* 0x0000009a59a47224 */ /* 0x000fce00078e02ff */
.L_x_103:
[----:B------:R-:W-:Y:S05]  /*3260*/  BSYNC B1 ;  /* 0x0000000000017941 */ /* 0x000fea0003800000 */
.L_x_102:
[----:B---3--:R-:W-:Y:S01]  /*3270*/  @!P3 IMAD R89, R124, R153, R164 ;  /* 0x000000997c59b224 */ /* 0x008fe200078e02a4 */
[----:B------:R-:W-:Y:S04]  /*3280*/  BSSY B1, `(.L_x_104) ;  /* 0x0000006000017945 */ /* 0x000fe80003800000 */
[----:B------:R3:W-:Y:S01]  /*3290*/  @!P3 STG.E.U8 desc[UR36][R158.64+0x48], R89 ;  /* 0x000048599e00b986 */ /* 0x0007e2000c101124 */
[----:B------:R-:W-:Y:S05]  /*32a0*/  @P5 BRA `(.L_x_105) ;  /* 0x00000000000c5947 */ /* 0x000fea0003800000 */
[----:B--2---:R-:W3:Y:S02]  /*32b0*/  LDG.E.U8 R155, desc[UR36][R22.64+0x49] ;  /* 0x00004924169b7981 */ /* 0x004ee4000c1e1100 */
[----:B---3--:R-:W-:-:S05]  /*32c0*/  PRMT R89, R155, 0x8880, RZ ;  /* 0x000088809b597816 */ /* 0x008fca00000000ff */
[----:B------:R-:W-:-:S07]  /*32d0*/  IMAD R164, R89, R154, RZ ;  /* 0x0000009a59a47224 */ /* 0x000fce00078e02ff */
.L_x_105:
[----:B------:R-:W-:Y:S05]  /*32e0*/  BSYNC B1 ;  /* 0x0000000000017941 */ /* 0x000fea0003800000 */
.L_x_104:
[----:B------:R-:W-:Y:S01]  /*32f0*/  @!P5 IMAD R125, R125, R153, R164 ;  /* 0x000000997d7dd224 */ /* 0x000fe200078e02a4 */
[----:B------:R-:W-:Y:S04]  /*3300*/  BSSY B1, `(.L_x_106) ;  /* 0x0000006000017945 */ /* 0x000fe80003800000 */
[----:B------:R0:W-:Y:S01]  /*3310*/  @!P5 STG.E.U8 desc[UR36][R158.64+0x49], R125 ;  /* 0x0000497d9e00d986 */ /* 0x0001e2000c101124 */
[----:B------:R-:W-:Y:S05]  /*3320*/  @P2 BRA `(.L_x_107) ;  /* 0x00000000000c2947 */ /* 0x000fea0003800000 */
[----:B--2---:R-:W3:Y:S02]  /*3330*/  LDG.E.U8 R155, desc[UR36][R162.64+0x48] ;  /* 0x00004824a29b7981 */ /* 0x004ee4000c1e1100 */
[----:B---3--:R-:W-:-:S05]  /*3340*/  PRMT R89, R155, 0x8880, RZ ;  /* 0x000088809b597816 */ /* 0x008fca00000000ff */
[----:B------:R-:W-:-:S07]  /*3350*/  IMAD R164, R89, R154, RZ ;  /* 0x0000009a59a47224 */ /* 0x000fce00078e02ff */
.L_x_107:
[----:B------:R-:W-:Y:S05]  /*3360*/  BSYNC B1 ;  /* 0x0000000000017941 */ /* 0x000fea0003800000 */
.L_x_106:
        /* <DEDUP_REMOVED lines=11> */
.L_x_109:
[----:B------:R-:W-:Y:S05]  /*3420*/  BSYNC B1 ;  /* 0x0000000000017941 */ /* 0x000fea0003800000 */
.L_x_108:
[----:B------:R-:W-:Y:S01]  /*3430*/  @!P4 IMAD R127, R127, R153, R164 ;  /* 0x000000997f7fc224 */ /* 0x000fe200078e02a4 */
[----:B------:R-:W-:Y:S04]  /*3440*/  BSSY B1, `(.L_x_110) ;  /* 0x0000006000017945 */ /* 0x000fe80003800000 */
[----:B------:R0:W-:Y:S01]  /*3450*/  @!P4 STG.E.U8 desc[UR36][R8.64+0x49], R127 ;  /* 0x0000497f0800c986 */ /* 0x0001e2000c101124 */
[----:B------:R-:W-:Y:S05]  /*3460*/  @P3 BRA `(.L_x_111) ;  /* 0x00000000000c3947 */ /* 0x000fea0003800000 */
[----:B--2---:R-:W3:Y:S02]  /*3470*/  LDG.E.U8 R155, desc[UR36][R22.64+0x50] ;  /* 0x00005024169b7981 */ /* 0x004ee4000c1e1100 */
[----:B---3--:R-:W-:-:S05]  /*3480*/  PRMT R89, R155, 0x8880, RZ ;  /* 0x000088809b597816 */ /* 0x008fca00000000ff */
[----:B------:R-:W-:-:S07]  /*3490*/  IMAD R164, R89, R154, RZ ;  /* 0x0000009a59a47224 */ /* 0x000fce00078e02ff */
.L_x_111:
[----:B------:R-:W-:Y:S05]  /*34a0*/  BSYNC B1 ;  /* 0x0000000000017941 */ /* 0x000fea0003800000 */
.L_x_110:
[----:B---3--:R-:W-:Y:S01]  /*34b0*/  @!P3 IMAD R89, R128, R153, R164 ;  /* 0x000000998059b224 */ /* 0x008fe200078e02a4 */
[----:B------:R-:W-:Y:S04]  /*34c0*/  BSSY B1, `(.L_x_112) ;  /* 0x0000006000017945 */ /* 0x000fe80003800000 */
[----:B------:R3:W-:Y:S01]  /*34d0*/  @!P3 STG.E.U8 desc[UR36][R158.64+0x50], R89 ;  /* 0x000050599e00b986 */ /* 0x0007e2000c101124 */
[----:B------:R-:W-:Y:S05]  /*34e0*/  @P5 BRA `(.L_x_113) ;  /* 0x00000000000c5947 */ /* 0x000fea0003800000 */
[----:B--2---:R-:W3:Y:S02]  /*34f0*/  LDG.E.U8 R155, desc[UR36][R22.64+0x51] ;  /* 0x00005124169b7981 */ /* 0x004ee4000c1e1100 */
[----:B---3--:R-:W-:-:S05]  /*3500*/  PRMT R89, R155, 0x8880, RZ ;  /* 0x000088809b597816 */ /* 0x008fca00000000ff */
[----:B------:R-:W-:-:S07]  /*3510*/  IMAD R164, R89, R154, RZ ;  /* 0x0000009a59a47224 */ /* 0x000fce00078e02ff */
.L_x_113:
[----:B------:R-:W-:Y:S05]  /*3520*/  BSYNC B1 ;  /* 0x0000000000017941 */ /* 0x000fea0003800000 */
.L_x_112:
[----:B------:R-:W-:Y:S01]  /*3530*/  @!P5 IMAD R129, R129, R153, R164 ;  /* 0x000000998181d224 */ /* 0x000fe200078e02a4 */
[----:B------:R-:W-:Y:S04]  /*3540*/  BSSY B1, `(.L_x_114) ;  /* 0x0000006000017945 */ /* 0x000fe80003800000 */
[----:B------:R0:W-:Y:S01]  /*3550*/  @!P5 STG.E.U8 desc[UR36][R158.64+0x51], R129 ;  /* 0x000051819e00d986 */ /* 0x0001e2000c101124 */
[----:B------:R-:W-:Y:S05]  /*3560*/  @P2 BRA `(.L_x_115) ;  /* 0x00000000000c2947 */ /* 0x000fea0003800000 */
[----:B--2---:R-:W3:Y:S02]  /*3570*/  LDG.E.U8 R155, desc[UR36][R162.64+0x50] ;  /* 0x00005024a29b7981 */ /* 0x004ee4000c1e1100 */
[----:B---3--:R-:W-:-:S05]  /*3580*/  PRMT R89, R155, 0x8880, RZ ;  /* 0x000088809b597816 */ /* 0x008fca00000000ff */
[----:B------:R-:W-:-:S07]  /*3590*/  IMAD R164, R89, R154, RZ ;  /* 0x0000009a59a47224 */ /* 0x000fce00078e02ff */
.L_x_115:
[----:B------:R-:W-:Y:S05]  /*35a0*/  BSYNC B1 ;  /* 0x0000000000017941 */ /* 0x000fea0003800000 */
.L_x_114:
        /* <DEDUP_REMOVED lines=11> */
.L_x_117:
[----:B------:R-:W-:Y:S05]  /*3660*/  BSYNC B1 ;  /* 0x0000000000017941 */ /* 0x000fea0003800000 */
.L_x_116:
[----:B------:R-:W-:Y:S01]  /*3670*/  @!P4 IMAD R131, R131, R153, R164 ;  /* 0x000000998383c224 */ /* 0x000fe200078e02a4 */
[----:B------:R-:W-:Y:S04]  /*3680*/  BSSY B1, `(.L_x_118) ;  /* 0x0000006000017945 */ /* 0x000fe80003800000 */
[----:B------:R0:W-:Y:S01]  /*3690*/  @!P4 STG.E.U8 desc[UR36][R8.64+0x51], R131 ;  /* 0x000051830800c986 */ /* 0x0001e2000c101124 */
[----:B------:R-:W-:Y:S05]  /*36a0*/  @P3 BRA `(.L_x_119) ;  /* 0x00000000000c3947 */ /* 0x000fea0003800000 */
[----:B--2---:R-:W3:Y:S02]  /*36b0*/  LDG.E.U8 R155, desc[UR36][R22.64+0x58] ;  /* 0x00005824169b7981 */ /* 0x004ee4000c1e1100 */
[----:B---3--:R-:W-:-:S05]  /*36c0*/  PRMT R89, R155, 0x8880, RZ ;  /* 0x000088809b597816 */ /* 0x008fca00000000ff */
[----:B------:R-:W-:-:S07]  /*36d0*/  IMAD R164, R89, R154, RZ ;  /* 0x0000009a59a47224 */ /* 0x000fce00078e02ff */
.L_x_119:
[----:B------:R-:W-:Y:S05]  /*36e0*/  BSYNC B1 ;  /* 0x0000000000017941 */ /* 0x000fea0003800000 */
.L_x_118:
[----:B---3--:R-:W-:Y:S01]  /*36f0*/  @!P3 IMAD R89, R132, R153, R164 ;  /* 0x000000998459b224 */ /* 0x008fe200078e02a4 */
[----:B------:R-:W-:Y:S04]  /*3700*/  BSSY B1, `(.L_x_120) ;  /* 0x0000006000017945 */ /* 0x000fe80003800000 */
[----:B------:R3:W-:Y:S01]  /*3710*/  @!P3 STG.E.U8 desc[UR36][R158.64+0x58], R89 ;  /* 0x000058599e00b986 */ /* 0x0007e2000c101124 */
[----:B------:R-:W-:Y:S05]  /*3720*/  @P5 BRA `(.L_x_121) ;  /* 0x00000000000c5947 */ /* 0x000fea0003800000 */
[----:B--2---:R-:W3:Y:S02]  /*3730*/  LDG.E.U8 R155, desc[UR36][R22.64+0x59] ;  /* 0x00005924169b7981 */ /* 0x004ee4000c1e1100 */
[----:B---3--:R-:W-:-:S05]  /*3740*/  PRMT R89, R155, 0x8880, RZ ;  /* 0x000088809b597816 */ /* 0x008fca00000000ff */
[----:B------:R-:W-:-:S07]  /*3750*/  IMAD R164, R89, R154, RZ ;  /* 0x0000009a59a47224 */ /* 0x000fce00078e02ff */
.L_x_121:
[----:B------:R-:W-:Y:S05]  /*3760*/  BSYNC B1 ;  /* 0x0000000000017941 */ /* 0x000fea0003800000 */
.L_x_120:
[----:B------:R-:W-:Y:S01]  /*3770*/  @!P5 IMAD R133, R133, R153, R164 ;  /* 0x000000998585d224 */ /* 0x000fe200078e02a4 */
[----:B------:R-:W-:Y:S04]  /*3780*/  BSSY B1, `(.L_x_122) ;  /* 0x0000006000017945 */ /* 0x000fe80003800000 */
[----:B------:R0:W-:Y:S01]  /*3790*/  @!P5 STG.E.U8 desc[UR36][R158.64+0x59], R133 ;  /* 0x000059859e00d986 */ /* 0x0001e2000c101124 */
[----:B------:R-:W-:Y:S05]  /*37a0*/  @P2 BRA `(.L_x_123) ;  /* 0x00000000000c2947 */ /* 0x000fea0003800000 */
[----:B--2---:R-:W3:Y:S02]  /*37b0*/  LDG.E.U8 R155, desc[UR36][R162.64+0x58] ;  /* 0x00005824a29b7981 */ /* 0x004ee4000c1e1100 */
[----:B---3--:R-:W-:-:S05]  /*37c0*/  PRMT R89, R155, 0x8880, RZ ;  /* 0x000088809b597816 */ /* 0x008fca00000000ff */
[----:B------:R-:W-:-:S07]  /*37d0*/  IMAD R164, R89, R154, RZ ;  /* 0x0000009a59a47224 */ /* 0x000fce00078e02ff */
.L_x_123:
[----:B------:R-:W-:Y:S05]  /*37e0*/  BSYNC B1 ;  /* 0x0000000000017941 */ /* 0x000fea0003800000 */
.L_x_122:
        /* <DEDUP_REMOVED lines=11> */
.L_x_125:
[----:B------:R-:W-:Y:S05]  /*38a0*/  BSYNC B1 ;  /* 0x0000000000017941 */ /* 0x000fea0003800000 */
.L_x_124:
[----:B------:R-:W-:Y:S01]  /*38b0*/  @!P4 IMAD R135, R135, R153, R164 ;  /* 0x000000998787c224 */ /* 0x000fe200078e02a4 */
[----:B------:R-:W-:Y:S04]  /*38c0*/  BSSY B1, `(.L_x_126) ;  /* 0x0000006000017945 */ /* 0x000fe80003800000 */
[----:B------:R0:W-:Y:S01]  /*38d0*/  @!P4 STG.E.U8 desc[UR36][R8.64+0x59], R135 ;  /* 0x000059870800c986 */ /* 0x0001e2000c101124 */
[----:B------:R-:W-:Y:S05]  /*38e0*/  @P3 BRA `(.L_x_127) ;  /* 0x00000000000c3947 */ /* 0x000fea0003800000 */
[----:B--2---:R-:W3:Y:S02]  /*38f0*/  LDG.E.U8 R155, desc[UR36][R22.64+0x60] ;  /* 0x00006024169b7981 */ /* 0x004ee4000c1e1100 */
[----:B---3--:R-:W-:-:S05]  /*3900*/  PRMT R89, R155, 0x8880, RZ ;  /* 0x000088809b597816 */ /* 0x008fca00000000ff */
[----:B------:R-:W-:-:S07]  /*3910*/  IMAD R164, R89, R154, RZ ;  /* 0x0000009a59a47224 */ /* 0x000fce00078e02ff */
.L_x_127:
[----:B------:R-:W-:Y:S05]  /*3920*/  BSYNC B1 ;  /* 0x0000000000017941 */ /* 0x000fea0003800000 */
.L_x_126:
[----:B---3--:R-:W-:Y:S01]  /*3930*/  @!P3 IMAD R89, R136, R153, R164 ;  /* 0x000000998859b224 */ /* 0x008fe200078e02a4 */
[----:B------:R-:W-:Y:S04]  /*3940*/  BSSY B1, `(.L_x_128) ;  /* 0x0000006000017945 */ /* 0x000fe80003800000 */
[----:B------:R3:W-:Y:S01]  /*3950*/  @!P3 STG.E.U8 desc[UR36][R158.64+0x60], R89 ;  /* 0x000060599e00b986 */ /* 0x0007e2000c101124 */
[----:B------:R-:W-:Y:S05]  /*3960*/  @P5 BRA `(.L_x_129) ;  /* 0x00000000000c5947 */ /* 0x000fea0003800000 */
[----:B--2---:R-:W3:Y:S02]  /*3970*/  LDG.E.U8 R155, desc[UR36][R22.64+0x61] ;  /* 0x00006124169b7981 */ /* 0x004ee4000c1e1100 */
[----:B---3--:R-:W-:-:S05]  /*3980*/  PRMT R89, R155, 0x8880, RZ ;  /* 0x000088809b597816 */ /* 0x008fca00000000ff */
[----:B------:R-:W-:-:S07]  /*3990*/  IMAD R164, R89, R154, RZ ;  /* 0x0000009a59a47224 */ /* 0x000fce00078e02ff */
.L_x_129:
[----:B------:R-:W-:Y:S05]  /*39a0*/  BSYNC B1 ;  /* 0x0000000000017941 */ /* 0x000fea0003800000 */
.L_x_128:
[----:B------:R-:W-:Y:S01]  /*39b0*/  @!P5 IMAD R137, R137, R153, R164 ;  /* 0x000000998989d224 */ /* 0x000fe200078e02a4 */
[----:B------:R-:W-:Y:S04]  /*39c0*/  BSSY B1, `(.L_x_130) ;  /* 0x0000006000017945 */ /* 0x000fe80003800000 */
[----:B------:R0:W-:Y:S01]  /*39d0*/  @!P5 STG.E.U8 desc[UR36][R158.64+0x61], R137 ;  /* 0x000061899e00d986 */ /* 0x0001e2000c101124 */
[----:B------:R-:W-:Y:S05]  /*39e0*/  @P2 BRA `(.L_x_131) ;  /* 0x00000000000c2947 */ /* 0x000fea0003800000 */
[----:B--2---:R-:W3:Y:S02]  /*39f0*/  LDG.E.U8 R155, desc[UR36][R162.64+0x60] ;  /* 0x00006024a29b7981 */ /* 0x004ee4000c1e1100 */
[----:B---3--:R-:W-:-:S05]  /*3a00*/  PRMT R89, R155, 0x8880, RZ ;  /* 0x000088809b597816 */ /* 0x008fca00000000ff */
[----:B------:R-:W-:-:S07]  /*3a10*/  IMAD R164, R89, R154, RZ ;  /* 0x0000009a59a47224 */ /* 0x000fce00078e02ff */
.L_x_131:
[----:B------:R-:W-:Y:S05]  /*3a20*/  BSYNC B1 ;  /* 0x0000000000017941 */ /* 0x000fea0003800000 */
.L_x_130:
        /* <DEDUP_REMOVED lines=11> */
.L_x_133:
[----:B------:R-:W-:Y:S05]  /*3ae0*/  BSYNC B1 ;  /* 0x0000000000017941 */ /* 0x000fea0003800000 */
.L_x_132:
[----:B------:R-:W-:Y:S01]  /*3af0*/  @!P4 IMAD R139, R139, R153, R164 ;  /* 0x000000998b8bc224 */ /* 0x000fe200078e02a4 */
[----:B------:R-:W-:Y:S04]  /*3b00*/  BSSY B1, `(.L_x_134) ;  /* 0x0000006000017945 */ /* 0x000fe80003800000 */
[----:B------:R0:W-:Y:S01]  /*3b10*/  @!P4 STG.E.U8 desc[UR36][R8.64+0x61], R139 ;  /* 0x0000618b0800c986 */ /* 0x0001e2000c101124 */
[----:B------:R-:W-:Y:S05]  /*3b20*/  @P3 BRA `(.L_x_135) ;  /* 0x00000000000c3947 */ /* 0x000fea0003800000 */
[----:B--2---:R-:W3:Y:S02]  /*3b30*/  LDG.E.U8 R155, desc[UR36][R22.64+0x68] ;  /* 0x00006824169b7981 */ /* 0x004ee4000c1e1100 */
[----:B---3--:R-:W-:-:S05]  /*3b40*/  PRMT R89, R155, 0x8880, RZ ;  /* 0x000088809b597816 */ /* 0x008fca00000000ff */
[----:B------:R-:W-:-:S07]  /*3b50*/  IMAD R164, R89, R154, RZ ;  /* 0x0000009a59a47224 */ /* 0x000fce00078e02ff */
.L_x_135:
[----:B------:R-:W-:Y:S05]  /*3b60*/  BSYNC B1 ;  /* 0x0000000000017941 */ /* 0x000fea0003800000 */
.L_x_134:
[----:B---3--:R-:W-:Y:S01]  /*3b70*/  @!P3 IMAD R89, R140, R153, R164 ;  /* 0x000000998c59b224 */ /* 0x008fe200078e02a4 */
[----:B------:R-:W-:Y:S04]  /*3b80*/  BSSY B1, `(.L_x_136) ;  /* 0x0000006000017945 */ /* 0x000fe80003800000 */
[----:B------:R3:W-:Y:S01]  /*3b90*/  @!P3 STG.E.U8 desc[UR36][R158.64+0x68], R89 ;  /* 0x000068599e00b986 */ /* 0x0007e2000c101124 */
[----:B------:R-:W-:Y:S05]  /*3ba0*/  @P5 BRA `(.L_x_137) ;  /* 0x00000000000c5947 */ /* 0x000fea0003800000 */
[----:B--2---:R-:W3:Y:S02]  /*3bb0*/  LDG.E.U8 R155, desc[UR36][R22.64+0x69] ;  /* 0x00006924169b7981 */ /* 0x004ee4000c1e1100 */
[----:B---3--:R-:W-:-:S05]  /*3bc0*/  PRMT R89, R155, 0x8880, RZ ;  /* 0x000088809b597816 */ /* 0x008fca00000000ff */
[----:B------:R-:W-:-:S07]  /*3bd0*/  IMAD R164, R89, R154, RZ ;  /* 0x0000009a59a47224 */ /* 0x000fce00078e02ff */
.L_x_137:
[----:B------:R-:W-:Y:S05]  /*3be0*/  BSYNC B1 ;  /* 0x0000000000017941 */ /* 0x000fea0003800000 */
.L_x_136:
[----:B------:R-:W-:Y:S01]  /*3bf0*/  @!P5 IMAD R141, R141, R153, R164 ;  /* 0x000000998d8dd224 */ /* 0x000fe200078e02a4 */
[----:B------:R-:W-:Y:S04]  /*3c00*/  BSSY B1, `(.L_x_138) ;  /* 0x0000006000017945 */ /* 0x000fe80003800000 */
[----:B------:R0:W-:Y:S01]  /*3c10*/  @!P5 STG.E.U8 desc[UR36][R158.64+0x69], R141 ;  /* 0x0000698d9e00d986 */ /* 0x0001e2000c101124 */
[----:B------:R-:W-:Y:S05]  /*3c20*/  @P2 BRA `(.L_x_139) ;  /* 0x00000000000c2947 */ /* 0x000fea0003800000 */
[----:B--2---:R-:W3:Y:S02]  /*3c30*/  LDG.E.U8 R155, desc[UR36][R162.64+0x68] ;  /* 0x00006824a29b7981 */ /* 0x004ee4000c1e1100 */
[----:B---3--:R-:W-:-:S05]  /*3c40*/  PRMT R89, R155, 0x8880, RZ ;  /* 0x000088809b597816 */ /* 0x008fca00000000ff */
[----:B------:R-:W-:-:S07]  /*3c50*/  IMAD R164, R89, R154, RZ ;  /* 0x0000009a59a47224 */ /* 0x000fce00078e02ff */
.L_x_139:
[----:B------:R-:W-:Y:S05]  /*3c60*/  BSYNC B1 ;  /* 0x0000000000017941 */ /* 0x000fea0003800000 */
.L_x_138:
        /* <DEDUP_REMOVED lines=11> */
.L_x_141:
[----:B------:R-:W-:Y:S05]  /*3d20*/  BSYNC B1 ;  /* 0x0000000000017941 */ /* 0x000fea0003800000 */
.L_x_140:
[----:B------:R-:W-:Y:S01]  /*3d30*/  @!P4 IMAD R143, R143, R153, R164 ;  /* 0x000000998f8fc224 */ /* 0x000fe200078e02a4 */
[----:B------:R-:W-:Y:S04]  /*3d40*/  BSSY B1, `(.L_x_142) ;  /* 0x0000006000017945 */ /* 0x000fe80003800000 */
[----:B------:R0:W-:Y:S01]  /*3d50*/  @!P4 STG.E.U8 desc[UR36][R8.64+0x69], R143 ;  /* 0x0000698f0800c986 */ /* 0x0001e2000c101124 */
[----:B------:R-:W-:Y:S05]  /*3d60*/  @P3 BRA `(.L_x_143) ;  /* 0x00000000000c3947 */ /* 0x000fea0003800000 */
[----:B--2---:R-:W3:Y:S02]  /*3d70*/  LDG.E.U8 R155, desc[UR36][R22.64+0x70] ;  /* 0x00007024169b7981 */ /* 0x004ee4000c1e1100 */
[----:B---3--:R-:W-:-:S05]  /*3d80*/  PRMT R89, R155, 0x8880, RZ ;  /* 0x000088809b597816 */ /* 0x008fca00000000ff */
[----:B------:R-:W-:-:S07]  /*3d90*/  IMAD R164, R89, R154, RZ ;  /* 0x0000009a59a47224 */ /* 0x000fce00078e02ff */
.L_x_143:
[----:B------:R-:W-:Y:S05]  /*3da0*/  BSYNC B1 ;  /* 0x0000000000017941 */ /* 0x000fea0003800000 */
.L_x_142:
[----:B---3--:R-:W-:Y:S01]  /*3db0*/  @!P3 IMAD R89, R144, R153, R164 ;  /* 0x000000999059b224 */ /* 0x008fe200078e02a4 */
[----:B------:R-:W-:Y:S04]  /*3dc0*/  BSSY B1, `(.L_x_144) ;  /* 0x0000006000017945 */ /* 0x000fe80003800000 */
[----:B------:R3:W-:Y:S01]  /*3dd0*/  @!P3 STG.E.U8 desc[UR36][R158.64+0x70], R89 ;  /* 0x000070599e00b986 */ /* 0x0007e2000c101124 */
[----:B------:R-:W-:Y:S05]  /*3de0*/  @P5 BRA `(.L_x_145) ;  /* 0x00000000000c5947 */ /* 0x000fea0003800000 */
[----:B--2---:R-:W3:Y:S02]  /*3df0*/  LDG.E.U8 R155, desc[UR36][R22.64+0x71] ;  /* 0x00007124169b7981 */ /* 0x004ee4000c1e1100 */
[----:B---3--:R-:W-:-:S05]  /*3e00*/  PRMT R89, R155, 0x8880, RZ ;  /* 0x000088809b597816 */ /* 0x008fca00000000ff */
[----:B------:R-:W-:-:S07]  /*3e10*/  IMAD R164, R89, R154, RZ ;  /* 0x0000009a59a47224 */ /* 0x000fce00078e02ff */
.L_x_145:
[----:B------:R-:W-:Y:S05]  /*3e20*/  BSYNC B1 ;  /* 0x0000000000017941 */ /* 0x000fea0003800000 */
.L_x_144:
[----:B------:R-:W-:Y:S01]  /*3e30*/  @!P5 IMAD R145, R145, R153, R164 ;  /* 0x000000999191d224 */ /* 0x000fe200078e02a4 */
[----:B------:R-:W-:Y:S04]  /*3e40*/  BSSY B1, `(.L_x_146) ;  /* 0x0000006000017945 */ /* 0x000fe80003800000 */
[----:B------:R0:W-:Y:S01]  /*3e50*/  @!P5 STG.E.U8 desc[UR36][R158.64+0x71], R145 ;  /* 0x000071919e00d986 */ /* 0x0001e2000c101124 */
[----:B------:R-:W-:Y:S05]  /*3e60*/  @P2 BRA `(.L_x_147) ;  /* 0x00000000000c2947 */ /* 0x000fea0003800000 */
[----:B--2---:R-:W3:Y:S02]  /*3e70*/  LDG.E.U8 R155, desc[UR36][R162.64+0x70] ;  /* 0x00007024a29b7981 */ /* 0x004ee4000c1e1100 */
[----:B---3--:R-:W-:-:S05]  /*3e80*/  PRMT R89, R155, 0x8880, RZ ;  /* 0x000088809b597816 */ /* 0x008fca00000000ff */
[----:B------:R-:W-:-:S07]  /*3e90*/  IMAD R164, R89, R154, RZ ;  /* 0x0000009a59a47224 */ /* 0x000fce00078e02ff */
.L_x_147:
[----:B------:R-:W-:Y:S05]  /*3ea0*/  BSYNC B1 ;  /* 0x0000000000017941 */ /* 0x000fea0003800000 */
.L_x_146:
[C---:B------:R-:W-:Y:S01]  /*3eb0*/  ISETP.LT.OR P4, PT, R3.reuse, 0x72, !P1 ;  /* 0x000000720300780c */ /* 0x040fe20004f81670 */
[----:B---3--:R-:W-:Y:S01]  /*3ec0*/  @!P2 IMAD R89, R146, R153, R164 ;  /* 0x000000999259a224 */ /* 0x008fe200078e02a4 */
[----:B------:R-:W-:Y:S01]  /*3ed0*/  BSSY B1, `(.L_x_148) ;  /* 0x000000b000017945 */ /* 0x000fe20003800000 */
[----:B------:R-:W-:Y:S02]  /*3ee0*/  ISETP.LT.OR P3, PT, R3, 0x79, !P0 ;  /* 0x000000790300780c */ /* 0x000fe40004761670 */
[----:B------:R-:W-:Y:S01]  /*3ef0*/  IADD3 R165, P5, R165, 0x80, RZ ;  /* 0x00000080a5a57810 */ /* 0x000fe20007fbe0ff */
[----:B------:R3:W-:Y:S01]  /*3f00*/  @!P2 STG.E.U8 desc[UR36][R8.64+0x70], R89 ;  /* 0x000070590800a986 */ /* 0x0007e2000c101124 */
[C---:B------:R-:W-:Y:S02]  /*3f10*/  ISETP.LT.OR P2, PT, R3.reuse, 0x79, !P1 ;  /* 0x000000790300780c */ /* 0x040fe40004f41670 */
[C---:B------:R-:W-:Y:S02]  /*3f20*/  ISETP.LT.OR P0, PT, R3.reuse, 0x7a, !P0 ;  /* 0x0000007a0300780c */ /* 0x040fe40004701670 */
[----:B------:R-:W-:-:S02]  /*3f30*/  ISETP.LT.OR P1, PT, R3, 0x7a, !P1 ;  /* 0x0000007a0300780c */ /* 0x000fc40004f21670 */
[----:B------:R-:W-:Y:S11]  /*3f40*/  @P4 BRA `(.L_x_149) ;  /* 0x00000000000c4947 */ /* 0x000ff60003800000 */
[----:B--2---:R-:W3:Y:S02]  /*3f50*/  LDG.E.U8 R155, desc[UR36][R162.64+0x71] ;  /* 0x00007124a29b7981 */ /* 0x004ee4000c1e1100 */
[----:B---3--:R-:W-:-:S05]  /*3f60*/  PRMT R89, R155, 0x8880, RZ ;  /* 0x000088809b597816 */ /* 0x008fca00000000ff */
[----:B------:R-:W-:-:S07]  /*3f70*/  IMAD R164, R89, R154, RZ ;  /* 0x0000009a59a47224 */ /* 0x000fce00078e02ff */
.L_x_149:
[----:B------:R-:W-:Y:S05]  /*3f80*/  BSYNC B1 ;  /* 0x0000000000017941 */ /* 0x000fea0003800000 */
.L_x_148:
[----:B------:R-:W-:Y:S01]  /*3f90*/  @!P4 IMAD R147, R147, R153, R164 ;  /* 0x000000999393c224 */ /* 0x000fe200078e02a4 */
[----:B------:R-:W-:Y:S04]  /*3fa0*/  BSSY B1, `(.L_x_150) ;  /* 0x0000006000017945 */ /* 0x000fe80003800000 */
[----:B------:R0:W-:Y:S01]  /*3fb0*/  @!P4 STG.E.U8 desc[UR36][R8.64+0x71], R147 ;  /* 0x000071930800c986 */ /* 0x0001e2000c101124 */
[----:B------:R-:W-:Y:S05]  /*3fc0*/  @P3 BRA `(.L_x_151) ;  /* 0x00000000000c3947 */ /* 0x000fea0003800000 */
[----:B--2---:R-:W3:Y:S02]  /*3fd0*/  LDG.E.U8 R155, desc[UR36][R22.64+0x78] ;  /* 0x00007824169b7981 */ /* 0x004ee4000c1e1100 */
[----:B---3--:R-:W-:-:S05]  /*3fe0*/  PRMT R89, R155, 0x8880, RZ ;  /* 0x000088809b597816 */ /* 0x008fca00000000ff */
[----:B------:R-:W-:-:S07]  /*3ff0*/  IMAD R164, R89, R154, RZ ;  /* 0x0000009a59a47224 */ /* 0x000fce00078e02ff */
.L_x_151:
[----:B------:R-:W-:Y:S05]  /*4000*/  BSYNC B1 ;  /* 0x0000000000017941 */ /* 0x000fea0003800000 */
.L_x_150:
[----:B---3--:R-:W-:Y:S01]  /*4010*/  @!P3 IMAD R89, R148, R153, R164 ;  /* 0x000000999459b224 */ /* 0x008fe200078e02a4 */
[----:B------:R-:W-:Y:S01]  /*4020*/  BSSY B1, `(.L_x_152) ;  /* 0x0000007000017945 */ /* 0x000fe20003800000 */
[----:B----4-:R-:W-:-:S03]  /*4030*/  IMAD.X R91, RZ, RZ, R5, P5 ;  /* 0x000000ffff5b7224 */ /* 0x010fc600028e0605 */
[----:B------:R3:W-:Y:S01]  /*4040*/  @!P3 STG.E.U8 desc[UR36][R158.64+0x78], R89 ;  /* 0x000078599e00b986 */ /* 0x0007e2000c101124 */
[----:B------:R-:W-:Y:S05]  /*4050*/  @P0 BRA `(.L_x_153) ;  /* 0x00000000000c0947 */ /* 0x000fea0003800000 */
[----:B--2---:R-:W2:Y:S02]  /*4060*/  LDG.E.U8 R155, desc[UR36][R22.64+0x79] ;  /* 0x00007924169b7981 */ /* 0x004ea4000c1e1100 */
[----:B--2---:R-:W-:-:S05]  /*4070*/  PRMT R5, R155, 0x8880, RZ ;  /* 0x000088809b057816 */ /* 0x004fca00000000ff */
[----:B------:R-:W-:-:S07]  /*4080*/  IMAD R164, R5, R154, RZ ;  /* 0x0000009a05a47224 */ /* 0x000fce00078e02ff */
.L_x_153:
[----:B------:R-:W-:Y:S05]  /*4090*/  BSYNC B1 ;  /* 0x0000000000017941 */ /* 0x000fea0003800000 */
.L_x_152:
[----:B------:R-:W-:Y:S01]  /*40a0*/  @!P0 IMAD R149, R149, R153, R164 ;  /* 0x0000009995958224 */ /* 0x000fe200078e02a4 */
[----:B------:R-:W-:Y:S01]  /*40b0*/  BSSY B1, `(.L_x_154) ;  /* 0x0000007000017945 */ /* 0x000fe20003800000 */
[----:B------:R-:W-:-:S03]  /*40c0*/  IMAD R4, R91, R156, RZ ;  /* 0x0000009c5b047224 */ /* 0x000fc600078e02ff */
[----:B------:R4:W-:Y:S01]  /*40d0*/  @!P0 STG.E.U8 desc[UR36][R158.64+0x79], R149 ;  /* 0x000079959e008986 */ /* 0x0009e2000c101124 */
[----:B------:R-:W-:Y:S05]  /*40e0*/  @P2 BRA `(.L_x_155) ;  /* 0x00000000000c2947 */ /* 0x000fea0003800000 */
[----:B--2---:R-:W2:Y:S02]  /*40f0*/  LDG.E.U8 R155, desc[UR36][R162.64+0x78] ;  /* 0x00007824a29b7981 */ /* 0x004ea4000c1e1100 */
[----:B--2---:R-:W-:-:S05]  /*4100*/  PRMT R5, R155, 0x8880, RZ ;  /* 0x000088809b057816 */ /* 0x004fca00000000ff */
[----:B------:R-:W-:-:S07]  /*4110*/  IMAD R164, R5, R154, RZ ;  /* 0x0000009a05a47224 */ /* 0x000fce00078e02ff */
.L_x_155:
[----:B------:R-:W-:Y:S05]  /*4120*/  BSYNC B1 ;  /* 0x0000000000017941 */ /* 0x000fea0003800000 */
.L_x_154:
[----:B------:R-:W-:Y:S01]  /*4130*/  @!P2 IMAD R5, R150, R153, R164 ;  /* 0x000000999605a224 */ /* 0x000fe200078e02a4 */
[----:B------:R-:W-:Y:S01]  /*4140*/  BSSY B1, `(.L_x_156) ;  /* 0x0000009000017945 */ /* 0x000fe20003800000 */
[C---:B0-----:R-:W-:Y:S02]  /*4150*/  IMAD R23, R165.reuse, R157, R4 ;  /* 0x0000009da5177224 */ /* 0x041fe400078e0204 */
[CC--:B------:R-:W-:Y:S01]  /*4160*/  IMAD.WIDE.U32 R160, R165.reuse, R156.reuse, R160 ;  /* 0x0000009ca5a07225 */ /* 0x0c0fe200078e00a0 */
[----:B------:R0:W-:Y:S03]  /*4170*/  @!P2 STG.E.U8 desc[UR36][R8.64+0x78], R5 ;  /* 0x000078050800a986 */ /* 0x0001e6000c101124 */
[----:B------:R-:W-:Y:S01]  /*4180*/  IMAD.WIDE.U32 R156, R165, R156, R20 ;  /* 0x0000009ca59c7225 */ /* 0x000fe200078e0014 */
[----:B------:R-:W-:Y:S06]  /*4190*/  @P1 BRA `(.L_x_157) ;  /* 0x00000000000c1947 */ /* 0x000fec0003800000 */
[----:B--2---:R-:W0:Y:S02]  /*41a0*/  LDG.E.U8 R155, desc[UR36][R162.64+0x79] ;  /* 0x00007924a29b7981 */ /* 0x004e24000c1e1100 */
[----:B0-----:R-:W-:-:S05]  /*41b0*/  PRMT R5, R155, 0x8880, RZ ;  /* 0x000088809b057816 */ /* 0x001fca00000000ff */
[----:B------:R-:W-:-:S07]  /*41c0*/  IMAD R164, R5, R154, RZ ;  /* 0x0000009a05a47224 */ /* 0x000fce00078e02ff */
.L_x_157:
[----:B------:R-:W-:Y:S05]  /*41d0*/  BSYNC B1 ;  /* 0x0000000000017941 */ /* 0x000fea0003800000 */
.L_x_156:
[----:B------:R-:W-:Y:S01]  /*41e0*/  @!P1 IMAD R151, R151, R153, R164 ;  /* 0x0000009997979224 */ /* 0x000fe200078e02a4 */
[----:B------:R-:W-:Y:S01]  /*41f0*/  ISETP.GE.AND P2, PT, R0, 0x81, PT ;  /* 0x000000810000780c */ /* 0x000fe20003f46270 */
[----:B------:R-:W-:Y:S01]  /*4200*/  BSSY B1, `(.L_x_158) ;  /* 0x000000c000017945 */ /* 0x000fe20003800000 */
[----:B------:R-:W-:Y:S02]  /*4210*/  IADD3 R4, P5, R156, R12, RZ ;  /* 0x0000000c9c047210 */ /* 0x000fe40007fbe0ff */
[----:B------:R1:W-:Y:S01]  /*4220*/  @!P1 STG.E.U8 desc[UR36][R8.64+0x79], R151 ;  /* 0x0000799708009986 */ /* 0x0003e2000c101124 */
[----:B------:R-:W-:Y:S02]  /*4230*/  ISETP.LT.OR P1, PT, R3, 0x1, !P2 ;  /* 0x000000010300780c */ /* 0x000fe40005721670 */
[----:B0-----:R-:W-:Y:S02]  /*4240*/  IADD3.X R5, R13, R157, R23, P5, !PT ;  /* 0x0000009d0d057210 */ /* 0x001fe40002ffe417 */
[----:B------:R-:W-:-:S02]  /*4250*/  ISETP.GE.AND P0, PT, R0, 0x89, PT ;  /* 0x000000890000780c */ /* 0x000fc40003f06270 */
[----:B------:R-:W-:Y:S02]  /*4260*/  IADD3 R12, P4, P3, R14, R12, R160 ;  /* 0x0000000c0e0c7210 */ /* 0x000fe40007b9e0a0 */
[----:B------:R-:W-:-:S05]  /*4270*/  ISETP.LT.OR P5, PT, R3, 0x2, !P2 ;  /* 0x000000020300780c */ /* 0x000fca00057a1670 */
[----:B-1----:R-:W-:Y:S08]  /*4280*/  @P1 BRA `(.L_x_159) ;  /* 0x00000000000c1947 */ /* 0x002ff00003800000 */
[----:B--2---:R-:W2:Y:S02]  /*4290*/  LDG.E.U8 R155, desc[UR36][R4.64] ;  /* 0x00000024049b7981 */ /* 0x004ea4000c1e1100 */
[----:B--2---:R-:W-:-:S05]  /*42a0*/  PRMT R9, R155, 0x8880, RZ ;  /* 0x000088809b097816 */ /* 0x004fca00000000ff */
[----:B------:R-:W-:-:S07]  /*42b0*/  IMAD R164, R9, R154, RZ ;  /* 0x0000009a09a47224 */ /* 0x000fce00078e02ff */
.L_x_159:
[----:B------:R-:W-:Y:S05]  /*42c0*/  BSYNC B1 ;  /* 0x0000000000017941 */ /* 0x000fea0003800000 */
.L_x_158:
[----:B------:R-:W-:Y:S01]  /*42d0*/  @!P1 IMAD R9, R24, R153, R164 ;  /* 0x0000009918099224 */ /* 0x000fe200078e02a4 */
[----:B------:R-:W-:Y:S01]  /*42e0*/  BSSY B1, `(.L_x_160) ;  /* 0x0000007000017945 */ /* 0x000fe20003800000 */
[----:B------:R-:W-:-:S03]  /*42f0*/  IMAD.IADD R160, R23, 0x1, R161 ;  /* 0x0000000117a07824 */ /* 0x000fc600078e02a1 */
[----:B------:R0:W-:Y:S01]  /*4300*/  @!P1 STG.E.U8 desc[UR36][R6.64], R9 ;  /* 0x0000000906009986 */ /* 0x0001e2000c101124 */
[----:B------:R-:W-:Y:S05]  /*4310*/  @P5 BRA `(.L_x_161) ;  /* 0x00000000000c5947 */ /* 0x000fea0003800000 */
[----:B--2---:R-:W0:Y:S02]  /*4320*/  LDG.E.U8 R155, desc[UR36][R4.64+0x1] ;  /* 0x00000124049b7981 */ /* 0x004e24000c1e1100 */
[----:B0-----:R-:W-:-:S05]  /*4330*/  PRMT R9, R155, 0x8880, RZ ;  /* 0x000088809b097816 */ /* 0x001fca00000000ff */
[----:B------:R-:W-:-:S07]  /*4340*/  IMAD R164, R9, R154, RZ ;  /* 0x0000009a09a47224 */ /* 0x000fce00078e02ff */
.L_x_161:
[----:B------:R-:W-:Y:S05]  /*4350*/  BSYNC B1 ;  /* 0x0000000000017941 */ /* 0x000fea0003800000 */
.L_x_160:
[----:B------:R-:W-:Y:S01]  /*4360*/  ISETP.LT.OR P1, PT, R3, 0x1, !P0 ;  /* 0x000000010300780c */ /* 0x000fe20004721670 */
[----:B------:R-:W-:Y:S01]  /*4370*/  @!P5 IMAD R25, R25, R153, R164 ;  /* 0x000000991919d224 */ /* 0x000fe200078e02a4 */
[----:B------:R-:W-:Y:S01]  /*4380*/  BSSY B1, `(.L_x_162) ;  /* 0x000000a000017945 */ /* 0x000fe20003800000 */
[----:B------:R-:W-:Y:S02]  /*4390*/  IADD3.X R13, R21, R13, R160, P4, P3 ;  /* 0x0000000d150d7210 */ /* 0x000fe400027e64a0 */
[C---:B------:R-:W-:Y:S01]  /*43a0*/  ISETP.LT.OR P4, PT, R3.reuse, 0x2, !P0 ;  /* 0x000000020300780c */ /* 0x040fe20004781670 */
[----:B------:R1:W-:Y:S01]  /*43b0*/  @!P5 STG.E.U8 desc[UR36][R6.64+0x1], R25 ;  /* 0x000001190600d986 */ /* 0x0003e2000c101124 */
[C---:B------:R-:W-:Y:S02]  /*43c0*/  ISETP.LT.OR P5, PT, R3.reuse, 0x9, !P2 ;  /* 0x000000090300780c */ /* 0x040fe400057a1670 */
[----:B------:R-:W-:-:S04]  /*43d0*/  ISETP.LT.OR P3, PT, R3, 0xa, !P2 ;  /* 0x0000000a0300780c */ /* 0x000fc80005761670 */
[----:B------:R-:W-:Y:S09]  /*43e0*/  @P1 BRA `(.L_x_163) ;  /* 0x00000000000c1947 */ /* 0x000ff20003800000 */
[----:B--2---:R-:W0:Y:S02]  /*43f0*/  LDG.E.U8 R155, desc[UR36][R12.64] ;  /* 0x000000240c9b7981 */ /* 0x004e24000c1e1100 */
[----:B0-----:R-:W-:-:S05]  /*4400*/  PRMT R9, R155, 0x8880, RZ ;  /* 0x000088809b097816 */ /* 0x001fca00000000ff */
[----:B------:R-:W-:-:S07]  /*4410*/  IMAD R164, R9, R154, RZ ;  /* 0x0000009a09a47224 */ /* 0x000fce00078e02ff */
.L_x_163:
[----:B------:R-:W-:Y:S05]  /*4420*/  BSYNC B1 ;  /* 0x0000000000017941 */ /* 0x000fea0003800000 */
.L_x_162:
[----:B0-----:R-:W-:Y:S01]  /*4430*/  @!P1 IMAD R9, R26, R153, R164 ;  /* 0x000000991a099224 */ /* 0x001fe200078e02a4 */
[----:B------:R-:W-:Y:S04]  /*4440*/  BSSY B1, `(.L_x_164) ;  /* 0x0000006000017945 */ /* 0x000fe80003800000 */
[----:B------:R0:W-:Y:S01]  /*4450*/  @!P1 STG.E.U8 desc[UR36][R10.64], R9 ;  /* 0x000000090a009986 */ /* 0x0001e2000c101124 */
[----:B------:R-:W-:Y:S05]  /*4460*/  @P4 BRA `(.L_x_165) ;  /* 0x00000000000c4947 */ /* 0x000fea0003800000 */
[----:B--2---:R-:W0:Y:S02]  /*4470*/  LDG.E.U8 R155, desc[UR36][R12.64+0x1] ;  /* 0x000001240c9b7981 */ /* 0x004e24000c1e1100 */
[----:B0-----:R-:W-:-:S05]  /*4480*/  PRMT R9, R155, 0x8880, RZ ;  /* 0x000088809b097816 */ /* 0x001fca00000000ff */
[----:B------:R-:W-:-:S07]  /*4490*/  IMAD R164, R9, R154, RZ ;  /* 0x0000009a09a47224 */ /* 0x000fce00078e02ff */
.L_x_165:
[----:B------:R-:W-:Y:S05]  /*44a0*/  BSYNC B1 ;  /* 0x0000000000017941 */ /* 0x000fea0003800000 */
.L_x_164:
[----:B------:R-:W-:Y:S01]  /*44b0*/  @!P4 IMAD R27, R27, R153, R164 ;  /* 0x000000991b1bc224 */ /* 0x000fe200078e02a4 */
[----:B------:R-:W-:Y:S04]  /*44c0*/  BSSY B1, `(.L_x_166) ;  /* 0x0000006000017945 */ /* 0x000fe80003800000 */
[----:B------:R0:W-:Y:S01]  /*44d0*/  @!P4 STG.E.U8 desc[UR36][R10.64+0x1], R27 ;  /* 0x0000011b0a00c986 */ /* 0x0001e2000c101124 */
[----:B------:R-:W-:Y:S05]  /*44e0*/  @P5 BRA `(.L_x_167) ;  /* 0x00000000000c5947 */ /* 0x000fea0003800000 */
[----:B--2---:R-:W0:Y:S02]  /*44f0*/  LDG.E.U8 R155, desc[UR36][R4.64+0x8] ;  /* 0x00000824049b7981 */ /* 0x004e24000c1e1100 */
[----:B0-----:R-:W-:-:S05]  /*4500*/  PRMT R9, R155, 0x8880, RZ ;  /* 0x000088809b097816 */ /* 0x001fca00000000ff */
[----:B------:R-:W-:-:S07]  /*4510*/  IMAD R164, R9, R154, RZ ;  /* 0x0000009a09a47224 */ /* 0x000fce00078e02ff */
.L_x_167:
[----:B------:R-:W-:Y:S05]  /*4520*/  BSYNC B1 ;  /* 0x0000000000017941 */ /* 0x000fea0003800000 */
.L_x_166:
[----:B0-----:R-:W-:Y:S01]  /*4530*/  @!P5 IMAD R9, R28, R153, R164 ;  /* 0x000000991c09d224 */ /* 0x001fe200078e02a4 */
[----:B------:R-:W-:Y:S04]  /*4540*/  BSSY B1, `(.L_x_168) ;  /* 0x0000006000017945 */ /* 0x000fe80003800000 */
[----:B------:R0:W-:Y:S01]  /*4550*/  @!P5 STG.E.U8 desc[UR36][R6.64+0x8], R9 ;  /* 0x000008090600d986 */ /* 0x0001e2000c101124 */
[----:B------:R-:W-:Y:S05]  /*4560*/  @P3 BRA `(.L_x_169) ;  /* 0x00000000000c3947 */ /* 0x000fea0003800000 */
[----:B--2---:R-:W0:Y:S02]  /*4570*/  LDG.E.U8 R155, desc[UR36][R4.64+0x9] ;  /* 0x00000924049b7981 */ /* 0x004e24000c1e1100 */
[----:B0-----:R-:W-:-:S05]  /*4580*/  PRMT R9, R155, 0x8880, RZ ;  /* 0x000088809b097816 */ /* 0x001fca00000000ff */
[----:B------:R-:W-:-:S07]  /*4590*/  IMAD R164, R9, R154, RZ ;  /* 0x0000009a09a47224 */ /* 0x000fce00078e02ff */
.L_x_169:
[----:B------:R-:W-:Y:S05]  /*45a0*/  BSYNC B1 ;  /* 0x0000000000017941 */ /* 0x000fea0003800000 */
.L_x_168:
[----:B------:R-:W-:Y:S01]  /*45b0*/  ISETP.LT.OR P5, PT, R3, 0x9, !P0 ;  /* 0x000000090300780c */ /* 0x000fe200047a1670 */
[----:B------:R-:W-:Y:S01]  /*45c0*/  @!P3 IMAD R29, R29, R153, R164 ;  /* 0x000000991d1db224 */ /* 0x000fe200078e02a4 */
[----:B------:R-:W-:Y:S01]  /*45d0*/  BSSY B1, `(.L_x_170) ;  /* 0x0000009000017945 */ /* 0x000fe20003800000 */
[C---:B------:R-:W-:Y:S02]  /*45e0*/  ISETP.LT.OR P4, PT, R3.reuse, 0xa, !P0 ;  /* 0x0000000a0300780c */ /* 0x040fe40004781670 */
[C---:B------:R-:W-:Y:S01]  /*45f0*/  ISETP.LT.OR P1, PT, R3.reuse, 0x12, !P2 ;  /* 0x000000120300780c */ /* 0x040fe20005721670 */
[----:B------:R0:W-:Y:S01]  /*4600*/  @!P3 STG.E.U8 desc[UR36][R6.64+0x9], R29 ;  /* 0x0000091d0600b986 */ /* 0x0001e2000c101124 */
[----:B------:R-:W-:-:S06]  /*4610*/  ISETP.LT.OR P3, PT, R3, 0x11, !P2 ;  /* 0x000000110300780c */ /* 0x000fcc0005761670 */
[----:B------:R-:W-:Y:S07]  /*4620*/  @P5 BRA `(.L_x_171) ;  /* 0x00000000000c5947 */ /* 0x000fee0003800000 */
[----:B--2---:R-:W0:Y:S02]  /*4630*/  LDG.E.U8 R155, desc[UR36][R12.64+0x8] ;  /* 0x000008240c9b7981 */ /* 0x004e24000c1e1100 */
[----:B0-----:R-:W-:-:S05]  /*4640*/  PRMT R9, R155, 0x8880, RZ ;  /* 0x000088809b097816 */ /* 0x001fca00000000ff */
[----:B------:R-:W-:-:S07]  /*4650*/  IMAD R164, R9, R154, RZ ;  /* 0x0000009a09a47224 */ /* 0x000fce00078e02ff */
.L_x_171:
[----:B------:R-:W-:Y:S05]  /*4660*/  BSYNC B1 ;  /* 0x0000000000017941 */ /* 0x000fea0003800000 */
.L_x_170:
[----:B0-----:R-:W-:Y:S01]  /*4670*/  @!P5 IMAD R9, R30, R153, R164 ;  /* 0x000000991e09d224 */ /* 0x001fe200078e02a4 */
[----:B------:R-:W-:Y:S04]  /*4680*/  BSSY B1, `(.L_x_172) ;  /* 0x0000006000017945 */ /* 0x000fe80003800000 */
[----:B------:R0:W-:Y:S01]  /*4690*/  @!P5 STG.E.U8 desc[UR36][R10.64+0x8], R9 ;  /* 0x000008090a00d986 */ /* 0x0001e2000c101124 */
[----:B------:R-:W-:Y:S05]  /*46a0*/  @P4 BRA `(.L_x_173) ;  /* 0x00000000000c4947 */ /* 0x000fea0003800000 */
[----:B--2---:R-:W0:Y:S02]  /*46b0*/  LDG.E.U8 R155, desc[UR36][R12.64+0x9] ;  /* 0x000009240c9b7981 */ /* 0x004e24000c1e1100 */
[----:B0-----:R-:W-:-:S05]  /*46c0*/  PRMT R9, R155, 0x8880, RZ ;  /* 0x000088809b097816 */ /* 0x001fca00000000ff */
[----:B------:R-:W-:-:S07]  /*46d0*/  IMAD R164, R9, R154, RZ ;  /* 0x0000009a09a47224 */ /* 0x000fce00078e02ff */
.L_x_173:
[----:B------:R-:W-:Y:S05]  /*46e0*/  BSYNC B1 ;  /* 0x0000000000017941 */ /* 0x000fea0003800000 */
.L_x_172:
[----:B------:R-:W-:Y:S01]  /*46f0*/  @!P4 IMAD R31, R31, R153, R164 ;  /* 0x000000991f1fc224 */ /* 0x000fe200078e02a4 */
[----:B------:R-:W-:Y:S04]  /*4700*/  BSSY B1, `(.L_x_174) ;  /* 0x0000006000017945 */ /* 0x000fe80003800000 */
[----:B------:R0:W-:Y:S01]  /*4710*/  @!P4 STG.E.U8 desc[UR36][R10.64+0x9], R31 ;  /* 0x0000091f0a00c986 */ /* 0x0001e2000c101124 */
[----:B------:R-:W-:Y:S05]  /*4720*/  @P3 BRA `(.L_x_175) ;  /* 0x00000000000c3947 */ /* 0x000fea0003800000 */
[----:B--2---:R-:W0:Y:S02]  /*4730*/  LDG.E.U8 R155, desc[UR36][R4.64+0x10] ;  /* 0x00001024049b7981 */ /* 0x004e24000c1e1100 */
[----:B0-----:R-:W-:-:S05]  /*4740*/  PRMT R9, R155, 0x8880, RZ ;  /* 0x000088809b097816 */ /* 0x001fca00000000ff */
[----:B------:R-:W-:-:S07]  /*4750*/  IMAD R164, R9, R154, RZ ;  /* 0x0000009a09a47224 */ /* 0x000fce00078e02ff */
.L_x_175:
[----:B------:R-:W-:Y:S05]  /*4760*/  BSYNC B1 ;  /* 0x0000000000017941 */ /* 0x000fea0003800000 */
.L_x_174:
[----:B0-----:R-:W-:Y:S01]  /*4770*/  @!P3 IMAD R9, R32, R153, R164 ;  /* 0x000000992009b224 */ /* 0x001fe200078e02a4 */
[----:B------:R-:W-:Y:S04]  /*4780*/  BSSY B1, `(.L_x_176) ;  /* 0x0000006000017945 */ /* 0x000fe80003800000 */
[----:B------:R0:W-:Y:S01]  /*4790*/  @!P3 STG.E.U8 desc[UR36][R6.64+0x10], R9 ;  /* 0x000010090600b986 */ /* 0x0001e2000c101124 */
[----:B------:R-:W-:Y:S05]  /*47a0*/  @P1 BRA `(.L_x_177) ;  /* 0x00000000000c1947 */ /* 0x000fea0003800000 */
[----:B--2---:R-:W0:Y:S02]  /*47b0*/  LDG.E.U8 R155, desc[UR36][R4.64+0x11] ;  /* 0x00001124049b7981 */ /* 0x004e24000c1e1100 */
[----:B0-----:R-:W-:-:S05]  /*47c0*/  PRMT R9, R155, 0x8880, RZ ;  /* 0x000088809b097816 */ /* 0x001fca00000000ff */
[----:B------:R-:W-:-:S07]  /*47d0*/  IMAD R164, R9, R154, RZ ;  /* 0x0000009a09a47224 */ /* 0x000fce00078e02ff */
.L_x_177:
[----:B------:R-:W-:Y:S05]  /*47e0*/  BSYNC B1 ;  /* 0x0000000000017941 */ /* 0x000fea0003800000 */
.L_x_176:
        /* <DEDUP_REMOVED lines=11> */
.L_x_179:
[----:B------:R-:W-:Y:S05]  /*48a0*/  BSYNC B1 ;  /* 0x0000000000017941 */ /* 0x000fea0003800000 */
.L_x_178:
[----:B0-----:R-:W-:Y:S01]  /*48b0*/  @!P4 IMAD R9, R34, R153, R164 ;  /* 0x000000992209c224 */ /* 0x001fe200078e02a4 */
[----:B------:R-:W-:Y:S04]  /*48c0*/  BSSY B1, `(.L_x_180) ;  /* 0x0000006000017945 */ /* 0x000fe80003800000 */
[----:B------:R0:W-:Y:S01]  /*48d0*/  @!P4 STG.E.U8 desc[UR36][R10.64+0x10], R9 ;  /* 0x000010090a00c986 */ /* 0x0001e2000c101124 */
[----:B------:R-:W-:Y:S05]  /*48e0*/  @P3 BRA `(.L_x_181) ;  /* 0x00000000000c3947 */ /* 0x000fea0003800000 */
[----:B--2---:R-:W0:Y:S02]  /*48f0*/  LDG.E.U8 R155, desc[UR36][R12.64+0x11] ;  /* 0x000011240c9b7981 */ /* 0x004e24000c1e1100 */
[----:B0-----:R-:W-:-:S05]  /*4900*/  PRMT R9, R155, 0x8880, RZ ;  /* 0x000088809b097816 */ /* 0x001fca00000000ff */
[----:B------:R-:W-:-:S07]  /*4910*/  IMAD R164, R9, R154, RZ ;  /* 0x0000009a09a47224 */ /* 0x000fce00078e02ff */
.L_x_181:
[----:B------:R-:W-:Y:S05]  /*4920*/  BSYNC B1 ;  /* 0x0000000000017941 */ /* 0x000fea0003800000 */
.L_x_180:
[----:B------:R-:W-:Y:S01]  /*4930*/  @!P3 IMAD R35, R35, R153, R164 ;  /* 0x000000992323b224 */ /* 0x000fe200078e02a4 */
[----:B------:R-:W-:Y:S04]  /*4940*/  BSSY B1, `(.L_x_182) ;  /* 0x0000006000017945 */ /* 0x000fe80003800000 */
[----:B------:R0:W-:Y:S01]  /*4950*/  @!P3 STG.E.U8 desc[UR36][R10.64+0x11], R35 ;  /* 0x000011230a00b986 */ /* 0x0001e2000c101124 */
[----:B------:R-:W-:Y:S05]  /*4960*/  @P5 BRA `(.L_x_183) ;  /* 0x00000000000c5947 */ /* 0x000fea0003800000 */
[----:B--2---:R-:W0:Y:S02]  /*4970*/  LDG.E.U8 R155, desc[UR36][R4.64+0x18] ;  /* 0x00001824049b7981 */ /* 0x004e24000c1e1100 */
[----:B0-----:R-:W-:-:S05]  /*4980*/  PRMT R9, R155, 0x8880, RZ ;  /* 0x000088809b097816 */ /* 0x001fca00000000ff */
[----:B------:R-:W-:-:S07]  /*4990*/  IMAD R164, R9, R154, RZ ;  /* 0x0000009a09a47224 */ /* 0x000fce00078e02ff */
.L_x_183:
[----:B------:R-:W-:Y:S05]  /*49a0*/  BSYNC B1 ;  /* 0x0000000000017941 */ /* 0x000fea0003800000 */
.L_x_182:
[----:B0-----:R-:W-:Y:S01]  /*49b0*/  @!P5 IMAD R9, R36, R153, R164 ;  /* 0x000000992409d224 */ /* 0x001fe200078e02a4 */
[----:B------:R-:W-:Y:S04]  /*49c0*/  BSSY B1, `(.L_x_184) ;  /* 0x0000006000017945 */ /* 0x000fe80003800000 */
[----:B------:R0:W-:Y:S01]  /*49d0*/  @!P5 STG.E.U8 desc[UR36][R6.64+0x18], R9 ;  /* 0x000018090600d986 */ /* 0x0001e2000c101124 */
[----:B------:R-:W-:Y:S05]  /*49e0*/  @P1 BRA `(.L_x_185) ;  /* 0x00000000000c1947 */ /* 0x000fea0003800000 */
[----:B--2---:R-:W0:Y:S02]  /*49f0*/  LDG.E.U8 R155, desc[UR36][R4.64+0x19] ;  /* 0x00001924049b7981 */ /* 0x004e24000c1e1100 */
[----:B0-----:R-:W-:-:S05]  /*4a00*/  PRMT R9, R155, 0x8880, RZ ;  /* 0x000088809b097816 */ /* 0x001fca00000000ff */
[----:B------:R-:W-:-:S07]  /*4a10*/  IMAD R164, R9, R154, RZ ;  /* 0x0000009a09a47224 */ /* 0x000fce00078e02ff */
.L_x_185:
[----:B------:R-:W-:Y:S05]  /*4a20*/  BSYNC B1 ;  /* 0x0000000000017941 */ /* 0x000fea0003800000 */
.L_x_184:
        /* <DEDUP_REMOVED lines=11> */
.L_x_187:
[----:B------:R-:W-:Y:S05]  /*4ae0*/  BSYNC B1 ;  /* 0x0000000000017941 */ /* 0x000fea0003800000 */
.L_x_186:
[----:B0-----:R-:W-:Y:S01]  /*4af0*/  @!P4 IMAD R9, R38, R153, R164 ;  /* 0x000000992609c224 */ /* 0x001fe200078e02a4 */
[----:B------:R-:W-:Y:S04]  /*4b00*/  BSSY B1, `(.L_x_188) ;  /* 0x0000006000017945 */ /* 0x000fe80003800000 */
[----:B------:R0:W-:Y:S01]  /*4b10*/  @!P4 STG.E.U8 desc[UR36][R10.64+0x18], R9 ;  /* 0x000018090a00c986 */ /* 0x0001e2000c101124 */
[----:B------:R-:W-:Y:S05]  /*4b20*/  @P3 BRA `(.L_x_189) ;  /* 0x00000000000c3947 */ /* 0x000fea0003800000 */
[----:B--2---:R-:W0:Y:S02]  /*4b30*/  LDG.E.U8 R155, desc[UR36][R12.64+0x19] ;  /* 0x000019240c9b7981 */ /* 0x004e24000c1e1100 */
[----:B0-----:R-:W-:-:S05]  /*4b40*/  PRMT R9, R155, 0x8880, RZ ;  /* 0x000088809b097816 */ /* 0x001fca00000000ff */
[----:B------:R-:W-:-:S07]  /*4b50*/  IMAD R164, R9, R154, RZ ;  /* 0x0000009a09a47224 */ /* 0x000fce00078e02ff */
.L_x_189:
[----:B------:R-:W-:Y:S05]  /*4b60*/  BSYNC B1 ;  /* 0x0000000000017941 */ /* 0x000fea0003800000 */
.L_x_188:
[----:B------:R-:W-:Y:S01]  /*4b70*/  @!P3 IMAD R39, R39, R153, R164 ;  /* 0x000000992727b224 */ /* 0x000fe200078e02a4 */
[----:B------:R-:W-:Y:S04]  /*4b80*/  BSSY B1, `(.L_x_190) ;  /* 0x0000006000017945 */ /* 0x000fe80003800000 */
[----:B------:R0:W-:Y:S01]  /*4b90*/  @!P3 STG.E.U8 desc[UR36][R10.64+0x19], R39 ;  /* 0x000019270a00b986 */ /* 0x0001e2000c101124 */
[----:B------:R-:W-:Y:S05]  /*4ba0*/  @P5 BRA `(.L_x_191) ;  /* 0x00000000000c5947 */ /* 0x000fea0003800000 */
[----:B--2---:R-:W0:Y:S02]  /*4bb0*/  LDG.E.U8 R155, desc[UR36][R4.64+0x20] ;  /* 0x00002024049b7981 */ /* 0x004e24000c1e1100 */
[----:B0-----:R-:W-:-:S05]  /*4bc0*/  PRMT R9, R155, 0x8880, RZ ;  /* 0x000088809b097816 */ /* 0x001fca00000000ff */
[----:B------:R-:W-:-:S07]  /*4bd0*/  IMAD R164, R9, R154, RZ ;  /* 0x0000009a09a47224 */ /* 0x000fce00078e02ff */
.L_x_191:
[----:B------:R-:W-:Y:S05]  /*4be0*/  BSYNC B1 ;  /* 0x0000000000017941 */ /* 0x000fea0003800000 */
.L_x_190:
[----:B0-----:R-:W-:Y:S01]  /*4bf0*/  @!P5 IMAD R9, R40, R153, R164 ;  /* 0x000000992809d224 */ /* 0x001fe200078e02a4 */
[----:B------:R-:W-:Y:S04]  /*4c00*/  BSSY B1, `(.L_x_192) ;  /* 0x0000006000017945 */ /* 0x000fe80003800000 */
[----:B------:R0:W-:Y:S01]  /*4c10*/  @!P5 STG.E.U8 desc[UR36][R6.64+0x20], R9 ;  /* 0x000020090600d986 */ /* 0x0001e2000c101124 */
[----:B------:R-:W-:Y:S05]  /*4c20*/  @P1 BRA `(.L_x_193) ;  /* 0x00000000000c1947 */ /* 0x000fea0003800000 */
[----:B--2---:R-:W0:Y:S02]  /*4c30*/  LDG.E.U8 R155, desc[UR36][R4.64+0x21] ;  /* 0x00002124049b7981 */ /* 0x004e24000c1e1100 */
[----:B0-----:R-:W-:-:S05]  /*4c40*/  PRMT R9, R155, 0x8880, RZ ;  /* 0x000088809b097816 */ /* 0x001fca00000000ff */
[----:B------:R-:W-:-:S07]  /*4c50*/  IMAD R164, R9, R154, RZ ;  /* 0x0000009a09a47224 */ /* 0x000fce00078e02ff */
.L_x_193:
[----:B------:R-:W-:Y:S05]  /*4c60*/  BSYNC B1 ;  /* 0x0000000000017941 */ /* 0x000fea0003800000 */
.L_x_192:
        /* <DEDUP_REMOVED lines=11> */
.L_x_195:
[----:B------:R-:W-:Y:S05]  /*4d20*/  BSYNC B1 ;  /* 0x0000000000017941 */ /* 0x000fea0003800000 */
.L_x_194:
[----:B0-----:R-:W-:Y:S01]  /*4d30*/  @!P4 IMAD R9, R42, R153, R164 ;  /* 0x000000992a09c224 */ /* 0x001fe200078e02a4 */
[----:B------:R-:W-:Y:S04]  /*4d40*/  BSSY B1, `(.L_x_196) ;  /* 0x0000006000017945 */ /* 0x000fe80003800000 */
[----:B------:R0:W-:Y:S01]  /*4d50*/  @!P4 STG.E.U8 desc[UR36][R10.64+0x20], R9 ;  /* 0x000020090a00c986 */ /* 0x0001e2000c101124 */
[----:B------:R-:W-:Y:S05]  /*4d60*/  @P3 BRA `(.L_x_197) ;  /* 0x00000000000c3947 */ /* 0x000fea0003800000 */
[----:B--2---:R-:W0:Y:S02]  /*4d70*/  LDG.E.U8 R155, desc[UR36][R12.64+0x21] ;  /* 0x000021240c9b7981 */ /* 0x004e24000c1e1100 */
[----:B0-----:R-:W-:-:S05]  /*4d80*/  PRMT R9, R155, 0x8880, RZ ;  /* 0x000088809b097816 */ /* 0x001fca00000000ff */
[----:B------:R-:W-:-:S07]  /*4d90*/  IMAD R164, R9, R154, RZ ;  /* 0x0000009a09a47224 */ /* 0x000fce00078e02ff */
.L_x_197:
[----:B------:R-:W-:Y:S05]  /*4da0*/  BSYNC B1 ;  /* 0x0000000000017941 */ /* 0x000fea0003800000 */
.L_x_196:
[----:B------:R-:W-:Y:S01]  /*4db0*/  @!P3 IMAD R43, R43, R153, R164 ;  /* 0x000000992b2bb224 */ /* 0x000fe200078e02a4 */
[----:B------:R-:W-:Y:S04]  /*4dc0*/  BSSY B1, `(.L_x_198) ;  /* 0x0000006000017945 */ /* 0x000fe80003800000 */
[----:B------:R0:W-:Y:S01]  /*4dd0*/  @!P3 STG.E.U8 desc[UR36][R10.64+0x21], R43 ;  /* 0x0000212b0a00b986 */ /* 0x0001e2000c101124 */
[----:B------:R-:W-:Y:S05]  /*4de0*/  @P5 BRA `(.L_x_199) ;  /* 0x00000000000c5947 */ /* 0x000fea0003800000 */
[----:B--2---:R-:W0:Y:S02]  /*4df0*/  LDG.E.U8 R155, desc[UR36][R4.64+0x28] ;  /* 0x00002824049b7981 */ /* 0x004e24000c1e1100 */
[----:B0-----:R-:W-:-:S05]  /*4e00*/  PRMT R9, R155, 0x8880, RZ ;  /* 0x000088809b097816 */ /* 0x001fca00000000ff */
[----:B------:R-:W-:-:S07]  /*4e10*/  IMAD R164, R9, R154, RZ ;  /* 0x0000009a09a47224 */ /* 0x000fce00078e02ff */
.L_x_199:
[----:B------:R-:W-:Y:S05]  /*4e20*/  BSYNC B1 ;  /* 0x0000000000017941 */ /* 0x000fea0003800000 */
.L_x_198:
[----:B0-----:R-:W-:Y:S01]  /*4e30*/  @!P5 IMAD R9, R44, R153, R164 ;  /* 0x000000992c09d224 */ /* 0x001fe200078e02a4 */
[----:B------:R-:W-:Y:S04]  /*4e40*/  BSSY B1, `(.L_x_200) ;  /* 0x0000006000017945 */ /* 0x000fe80003800000 */
[----:B------:R0:W-:Y:S01]  /*4e50*/  @!P5 STG.E.U8 desc[UR36][R6.64+0x28], R9 ;  /* 0x000028090600d986 */ /* 0x0001e2000c101124 */
[----:B------:R-:W-:Y:S05]  /*4e60*/  @P1 BRA `(.L_x_201) ;  /* 0x00000000000c1947 */ /* 0x000fea0003800000 */
[----:B--2---:R-:W0:Y:S02]  /*4e70*/  LDG.E.U8 R155, desc[UR36][R4.64+0x29] ;  /* 0x00002924049b7981 */ /* 0x004e24000c1e1100 */
[----:B0-----:R-:W-:-:S05]  /*4e80*/  PRMT R9, R155, 0x8880, RZ ;  /* 0x000088809b097816 */ /* 0x001fca00000000ff */
[----:B------:R-:W-:-:S07]  /*4e90*/  IMAD R164, R9, R154, RZ ;  /* 0x0000009a09a47224 */ /* 0x000fce00078e02ff */
.L_x_201:
[----:B------:R-:W-:Y:S05]  /*4ea0*/  BSYNC B1 ;  /* 0x0000000000017941 */ /* 0x000fea0003800000 */
.L_x_200:
        /* <DEDUP_REMOVED lines=11> */
.L_x_203:
[----:B------:R-:W-:Y:S05]  /*4f60*/  BSYNC B1 ;  /* 0x0000000000017941 */ /* 0x000fea0003800000 */
.L_x_202:
[----:B0-----:R-:W-:Y:S01]  /*4f70*/  @!P4 IMAD R9, R46, R153, R164 ;  /* 0x000000992e09c224 */ /* 0x001fe200078e02a4 */
[----:B------:R-:W-:Y:S04]  /*4f80*/  BSSY B1, `(.L_x_204) ;  /* 0x0000006000017945 */ /* 0x000fe80003800000 */
[----:B------:R0:W-:Y:S01]  /*4f90*/  @!P4 STG.E.U8 desc[UR36][R10.64+0x28], R9 ;  /* 0x000028090a00c986 */ /* 0x0001e2000c101124 */
[----:B------:R-:W-:Y:S05]  /*4fa0*/  @P3 BRA `(.L_x_205) ;  /* 0x00000000000c3947 */ /* 0x000fea0003800000 */
[----:B--2---:R-:W0:Y:S02]  /*4fb0*/  LDG.E.U8 R155, desc[UR36][R12.64+0x29] ;  /* 0x000029240c9b7981 */ /* 0x004e24000c1e1100 */
[----:B0-----:R-:W-:-:S05]  /*4fc0*/  PRMT R9, R155, 0x8880, RZ ;  /* 0x000088809b097816 */ /* 0x001fca00000000ff */
[----:B------:R-:W-:-:S07]  /*4fd0*/  IMAD R164, R9, R154, RZ ;  /* 0x0000009a09a47224 */ /* 0x000fce00078e02ff */
.L_x_205:
[----:B------:R-:W-:Y:S05]  /*4fe0*/  BSYNC B1 ;  /* 0x0000000000017941 */ /* 0x000fea0003800000 */
.L_x_204:
[----:B------:R-:W-:Y:S01]  /*4ff0*/  @!P3 IMAD R47, R47, R153, R164 ;  /* 0x000000992f2fb224 */ /* 0x000fe200078e02a4 */
[----:B------:R-:W-:Y:S04]  /*5000*/  BSSY B1, `(.L_x_206) ;  /* 0x0000006000017945 */ /* 0x000fe80003800000 */
[----:B------:R0:W-:Y:S01]  /*5010*/  @!P3 STG.E.U8 desc[UR36][R10.64+0x29], R47 ;  /* 0x0000292f0a00b986 */ /* 0x0001e2000c101124 */
[----:B------:R-:W-:Y:S05]  /*5020*/  @P5 BRA `(.L_x_207) ;  /* 0x00000000000c5947 */ /* 0x000fea0003800000 */
[----:B--2---:R-:W0:Y:S02]  /*5030*/  LDG.E.U8 R155, desc[UR36][R4.64+0x30] ;  /* 0x00003024049b7981 */ /* 0x004e24000c1e1100 */
[----:B0-----:R-:W-:-:S05]  /*5040*/  PRMT R9, R155, 0x8880, RZ ;  /* 0x000088809b097816 */ /* 0x001fca00000000ff */
[----:B------:R-:W-:-:S07]  /*5050*/  IMAD R164, R9, R154, RZ ;  /* 0x0000009a09a47224 */ /* 0x000fce00078e02ff */
.L_x_207:
[----:B------:R-:W-:Y:S05]  /*5060*/  BSYNC B1 ;  /* 0x0000000000017941 */ /* 0x000fea0003800000 */
.L_x_206:
[----:B0-----:R-:W-:Y:S01]  /*5070*/  @!P5 IMAD R9, R48, R153, R164 ;  /* 0x000000993009d224 */ /* 0x001fe200078e02a4 */
[----:B------:R-:W-:Y:S04]  /*5080*/  BSSY B1, `(.L_x_208) ;  /* 0x0000006000017945 */ /* 0x000fe80003800000 */
[----:B------:R0:W-:Y:S01]  /*5090*/  @!P5 STG.E.U8 desc[UR36][R6.64+0x30], R9 ;  /* 0x000030090600d986 */ /* 0x0001e2000c101124 */
[----:B------:R-:W-:Y:S05]  /*50a0*/  @P1 BRA `(.L_x_209) ;  /* 0x00000000000c1947 */ /* 0x000fea0003800000 */
[----:B--2---:R-:W0:Y:S02]  /*50b0*/  LDG.E.U8 R155, desc[UR36][R4.64+0x31] ;  /* 0x00003124049b7981 */ /* 0x004e24000c1e1100 */
[----:B0-----:R-:W-:-:S05]  /*50c0*/  PRMT R9, R155, 0x8880, RZ ;  /* 0x000088809b097816 */ /* 0x001fca00000000ff */
[----:B------:R-:W-:-:S07]  /*50d0*/  IMAD R164, R9, R154, RZ ;  /* 0x0000009a09a47224 */ /* 0x000fce00078e02ff */
.L_x_209:
[----:B------:R-:W-:Y:S05]  /*50e0*/  BSYNC B1 ;  /* 0x0000000000017941 */ /* 0x000fea0003800000 */
.L_x_208:
        /* <DEDUP_REMOVED lines=11> */
.L_x_211:
[----:B------:R-:W-:Y:S05]  /*51a0*/  BSYNC B1 ;  /* 0x0000000000017941 */ /* 0x000fea0003800000 */
.L_x_210:
[----:B0-----:R-:W-:Y:S01]  /*51b0*/  @!P4 IMAD R9, R50, R153, R164 ;  /* 0x000000993209c224 */ /* 0x001fe200078e02a4 */
[----:B------:R-:W-:Y:S04]  /*51c0*/  BSSY B1, `(.L_x_212) ;  /* 0x0000006000017945 */ /* 0x000fe80003800000 */
[----:B------:R0:W-:Y:S01]  /*51d0*/  @!P4 STG.E.U8 desc[UR36][R10.64+0x30], R9 ;  /* 0x000030090a00c986 */ /* 0x0001e2000c101124 */
[----:B------:R-:W-:Y:S05]  /*51e0*/  @P3 BRA `(.L_x_213) ;  /* 0x00000000000c3947 */ /* 0x000fea0003800000 */
[----:B--2---:R-:W0:Y:S02]  /*51f0*/  LDG.E.U8 R155, desc[UR36][R12.64+0x31] ;  /* 0x000031240c9b7981 */ /* 0x004e24000c1e1100 */
[----:B0-----:R-:W-:-:S05]  /*5200*/  PRMT R9, R155, 0x8880, RZ ;  /* 0x000088809b097816 */ /* 0x001fca00000000ff */
[----:B------:R-:W-:-:S07]  /*5210*/  IMAD R164, R9, R154, RZ ;  /* 0x0000009a09a47224 */ /* 0x000fce00078e02ff */
.L_x_213:
[----:B------:R-:W-:Y:S05]  /*5220*/  BSYNC B1 ;  /* 0x0000000000017941 */ /* 0x000fea0003800000 */
.L_x_212:
[----:B------:R-:W-:Y:S01]  /*5230*/  @!P3 IMAD R51, R51, R153, R164 ;  /* 0x000000993333b224 */ /* 0x000fe200078e02a4 */
[----:B------:R-:W-:Y:S04]  /*5240*/  BSSY B1, `(.L_x_214) ;  /* 0x0000006000017945 */ /* 0x000fe80003800000 */
[----:B------:R0:W-:Y:S01]  /*5250*/  @!P3 STG.E.U8 desc[UR36][R10.64+0x31], R51 ;  /* 0x000031330a00b986 */ /* 0x0001e2000c101124 */
[----:B------:R-:W-:Y:S05]  /*5260*/  @P5 BRA `(.L_x_215) ;  /* 0x00000000000c5947 */ /* 0x000fea0003800000 */
[----:B--2---:R-:W0:Y:S02]  /*5270*/  LDG.E.U8 R155, desc[UR36][R4.64+0x38] ;  /* 0x00003824049b7981 */ /* 0x004e24000c1e1100 */
[----:B0-----:R-:W-:-:S05]  /*5280*/  PRMT R9, R155, 0x8880, RZ ;  /* 0x000088809b097816 */ /* 0x001fca00000000ff */
[----:B------:R-:W-:-:S07]  /*5290*/  IMAD R164, R9, R154, RZ ;  /* 0x0000009a09a47224 */ /* 0x000fce00078e02ff */
.L_x_215:
[----:B------:R-:W-:Y:S05]  /*52a0*/  BSYNC B1 ;  /* 0x0000000000017941 */ /* 0x000fea0003800000 */
.L_x_214:
[----:B0-----:R-:W-:Y:S01]  /*52b0*/  @!P5 IMAD R9, R52, R153, R164 ;  /* 0x000000993409d224 */ /* 0x001fe200078e02a4 */
[----:B------:R-:W-:Y:S04]  /*52c0*/  BSSY B1, `(.L_x_216) ;  /* 0x0000006000017945 */ /* 0x000fe80003800000 */
[----:B------:R0:W-:Y:S01]  /*52d0*/  @!P5 STG.E.U8 desc[UR36][R6.64+0x38], R9 ;  /* 0x000038090600d986 */ /* 0x0001e2000c101124 */
[----:B------:R-:W-:Y:S05]  /*52e0*/  @P1 BRA `(.L_x_217) ;  /* 0x00000000000c1947 */ /* 0x000fea0003800000 */
[----:B--2---:R-:W0:Y:S02]  /*52f0*/  LDG.E.U8 R155, desc[UR36][R4.64+0x39] ;  /* 0x00003924049b7981 */ /* 0x004e24000c1e1100 */
[----:B0-----:R-:W-:-:S05]  /*5300*/  PRMT R9, R155, 0x8880, RZ ;  /* 0x000088809b097816 */ /* 0x001fca00000000ff */
[----:B------:R-:W-:-:S07]  /*5310*/  IMAD R164, R9, R154, RZ ;  /* 0x0000009a09a47224 */ /* 0x000fce00078e02ff */
.L_x_217:
[----:B------:R-:W-:Y:S05]  /*5320*/  BSYNC B1 ;  /* 0x0000000000017941 */ /* 0x000fea0003800000 */
.L_x_216:
        /* <DEDUP_REMOVED lines=11> */
.L_x_219:
[----:B------:R-:W-:Y:S05]  /*53e0*/  BSYNC B1 ;  /* 0x0000000000017941 */ /* 0x000fea0003800000 */
.L_x_218:
[----:B0-----:R-:W-:Y:S01]  /*53f0*/  @!P4 IMAD R9, R54, R153, R164 ;  /* 0x000000993609c224 */ /* 0x001fe200078e02a4 */
[----:B------:R-:W-:Y:S04]  /*5400*/  BSSY B1, `(.L_x_220) ;  /* 0x0000006000017945 */ /* 0x000fe80003800000 */
[----:B------:R0:W-:Y:S01]  /*5410*/  @!P4 STG.E.U8 desc[UR36][R10.64+0x38], R9 ;  /* 0x000038090a00c986 */ /* 0x0001e2000c101124 */
[----:B------:R-:W-:Y:S05]  /*5420*/  @P3 BRA `(.L_x_221) ;  /* 0x00000000000c3947 */ /* 0x000fea0003800000 */
[----:B--2---:R-:W0:Y:S02]  /*5430*/  LDG.E.U8 R155, desc[UR36][R12.64+0x39] ;  /* 0x000039240c9b7981 */ /* 0x004e24000c1e1100 */
[----:B0-----:R-:W-:-:S05]  /*5440*/  PRMT R9, R155, 0x8880, RZ ;  /* 0x000088809b097816 */ /* 0x001fca00000000ff */
[----:B------:R-:W-:-:S07]  /*5450*/  IMAD R164, R9, R154, RZ ;  /* 0x0000009a09a47224 */ /* 0x000fce00078e02ff */
.L_x_221:
[----:B------:R-:W-:Y:S05]  /*5460*/  BSYNC B1 ;  /* 0x0000000000017941 */ /* 0x000fea0003800000 */
.L_x_220:
[----:B------:R-:W-:Y:S01]  /*5470*/  @!P3 IMAD R55, R55, R153, R164 ;  /* 0x000000993737b224 */ /* 0x000fe200078e02a4 */
[----:B------:R-:W-:Y:S04]  /*5480*/  BSSY B1, `(.L_x_222) ;  /* 0x0000006000017945 */ /* 0x000fe80003800000 */
[----:B------:R0:W-:Y:S01]  /*5490*/  @!P3 STG.E.U8 desc[UR36][R10.64+0x39], R55 ;  /* 0x000039370a00b986 */ /* 0x0001e2000c101124 */
[----:B------:R-:W-:Y:S05]  /*54a0*/  @P5 BRA `(.L_x_223) ;  /* 0x00000000000c5947 */ /* 0x000fea0003800000 */
[----:B--2---:R-:W0:Y:S02]  /*54b0*/  LDG.E.U8 R155, desc[UR36][R4.64+0x40] ;  /* 0x00004024049b7981 */ /* 0x004e24000c1e1100 */
[----:B0-----:R-:W-:-:S05]  /*54c0*/  PRMT R9, R155, 0x8880, RZ ;  /* 0x000088809b097816 */ /* 0x001fca00000000ff */
[----:B------:R-:W-:-:S07]  /*54d0*/  IMAD R164, R9, R154, RZ ;  /* 0x0000009a09a47224 */ /* 0x000fce00078e02ff */
.L_x_223:
[----:B------:R-:W-:Y:S05]  /*54e0*/  BSYNC B1 ;  /* 0x0000000000017941 */ /* 0x000fea0003800000 */
.L_x_222:
[----:B0-----:R-:W-:Y:S01]  /*54f0*/  @!P5 IMAD R9, R56, R153, R164 ;  /* 0x000000993809d224 */ /* 0x001fe200078e02a4 */
[----:B------:R-:W-:Y:S04]  /*5500*/  BSSY B1, `(.L_x_224) ;  /* 0x0000006000017945 */ /* 0x000fe80003800000 */
[----:B------:R0:W-:Y:S01]  /*5510*/  @!P5 STG.E.U8 desc[UR36][R6.64+0x40], R9 ;  /* 0x000040090600d986 */ /* 0x0001e2000c101124 */
[----:B------:R-:W-:Y:S05]  /*5520*/  @P1 BRA `(.L_x_225) ;  /* 0x00000000000c1947 */ /* 0x000fea0003800000 */
[----:B--2---:R-:W0:Y:S02]  /*5530*/  LDG.E.U8 R155, desc[UR36][R4.64+0x41] ;  /* 0x00004124049b7981 */ /* 0x004e24000c1e1100 */
[----:B0-----:R-:W-:-:S05]  /*5540*/  PRMT R9, R155, 0x8880, RZ ;  /* 0x000088809b097816 */ /* 0x001fca00000000ff */
[----:B------:R-:W-:-:S07]  /*5550*/  IMAD R164, R9, R154, RZ ;  /* 0x0000009a09a47224 */ /* 0x000fce00078e02ff */
.L_x_225:
[----:B------:R-:W-:Y:S05]  /*5560*/  BSYNC B1 ;  /* 0x0000000000017941 */ /* 0x000fea0003800000 */
.L_x_224:
        /* <DEDUP_REMOVED lines=11> */
.L_x_227:
[----:B------:R-:W-:Y:S05]  /*5620*/  BSYNC B1 ;  /* 0x0000000000017941 */ /* 0x000fea0003800000 */
.L_x_226:
[----:B0-----:R-:W-:Y:S01]  /*5630*/  @!P4 IMAD R9, R58, R153, R164 ;  /* 0x000000993a09c224 */ /* 0x001fe200078e02a4 */
[----:B------:R-:W-:Y:S04]  /*5640*/  BSSY B1, `(.L_x_228) ;  /* 0x0000006000017945 */ /* 0x000fe80003800000 */
[----:B------:R0:W-:Y:S01]  /*5650*/  @!P4 STG.E.U8 desc[UR36][R10.64+0x40], R9 ;  /* 0x000040090a00c986 */ /* 0x0001e2000c101124 */
[----:B------:R-:W-:Y:S05]  /*5660*/  @P3 BRA `(.L_x_229) ;  /* 0x00000000000c3947 */ /* 0x000fea0003800000 */
[----:B--2---:R-:W0:Y:S02]  /*5670*/  LDG.E.U8 R155, desc[UR36][R12.64+0x41] ;  /* 0x000041240c9b7981 */ /* 0x004e24000c1e1100 */
[----:B0-----:R-:W-:-:S05]  /*5680*/  PRMT R9, R155, 0x8880, RZ ;  /* 0x000088809b097816 */ /* 0x001fca00000000ff */
[----:B------:R-:W-:-:S07]  /*5690*/  IMAD R164, R9, R154, RZ ;  /* 0x0000009a09a47224 */ /* 0x000fce00078e02ff */
.L_x_229:
[----:B------:R-:W-:Y:S05]  /*56a0*/  BSYNC B1 ;  /* 0x0000000000017941 */ /* 0x000fea0003800000 */
.L_x_228:
[----:B------:R-:W-:Y:S01]  /*56b0*/  @!P3 IMAD R59, R59, R153, R164 ;  /* 0x000000993b3bb224 */ /* 0x000fe200078e02a4 */
[----:B------:R-:W-:Y:S04]  /*56c0*/  BSSY B1, `(.L_x_230) ;  /* 0x0000006000017945 */ /* 0x000fe80003800000 */
[----:B------:R0:W-:Y:S01]  /*56d0*/  @!P3 STG.E.U8 desc[UR36][R10.64+0x41], R59 ;  /* 0x0000413b0a00b986 */ /* 0x0001e2000c101124 */
[----:B------:R-:W-:Y:S05]  /*56e0*/  @P5 BRA `(.L_x_231) ;  /* 0x00000000000c5947 */ /* 0x000fea0003800000 */
[----:B--2---:R-:W0:Y:S02]  /*56f0*/  LDG.E.U8 R155, desc[UR36][R4.64+0x48] ;  /* 0x00004824049b7981 */ /* 0x004e24000c1e1100 */
[----:B0-----:R-:W-:-:S05]  /*5700*/  PRMT R9, R155, 0x8880, RZ ;  /* 0x000088809b097816 */ /* 0x001fca00000000ff */
[----:B------:R-:W-:-:S07]  /*5710*/  IMAD R164, R9, R154, RZ ;  /* 0x0000009a09a47224 */ /* 0x000fce00078e02ff */
.L_x_231:
[----:B------:R-:W-:Y:S05]  /*5720*/  BSYNC B1 ;  /* 0x0000000000017941 */ /* 0x000fea0003800000 */
.L_x_230:
[----:B0-----:R-:W-:Y:S01]  /*5730*/  @!P5 IMAD R9, R60, R153, R164 ;  /* 0x000000993c09d224 */ /* 0x001fe200078e02a4 */
[----:B------:R-:W-:Y:S04]  /*5740*/  BSSY B1, `(.L_x_232) ;  /* 0x0000006000017945 */ /* 0x000fe80003800000 */
[----:B------:R0:W-:Y:S01]  /*5750*/  @!P5 STG.E.U8 desc[UR36][R6.64+0x48], R9 ;  /* 0x000048090600d986 */ /* 0x0001e2000c101124 */
[----:B------:R-:W-:Y:S05]  /*5760*/  @P1 BRA `(.L_x_233) ;  /* 0x00000000000c1947 */ /* 0x000fea0003800000 */
[----:B--2---:R-:W0:Y:S02]  /*5770*/  LDG.E.U8 R155, desc[UR36][R4.64+0x49] ;  /* 0x00004924049b7981 */ /* 0x004e24000c1e1100 */
[----:B0-----:R-:W-:-:S05]  /*5780*/  PRMT R9, R155, 0x8880, RZ ;  /* 0x000088809b097816 */ /* 0x001fca00000000ff */
[----:B------:R-:W-:-:S07]  /*5790*/  IMAD R164, R9, R154, RZ ;  /* 0x0000009a09a47224 */ /* 0x000fce00078e02ff */
.L_x_233:
[----:B------:R-:W-:Y:S05]  /*57a0*/  BSYNC B1 ;  /* 0x0000000000017941 */ /* 0x000fea0003800000 */
.L_x_232:
        /* <DEDUP_REMOVED lines=11> */
.L_x_235:
[----:B------:R-:W-:Y:S05]  /*5860*/  BSYNC B1 ;  /* 0x0000000000017941 */ /* 0x000fea0003800000 */
.L_x_234:
[----:B0-----:R-:W-:Y:S01]  /*5870*/  @!P4 IMAD R9, R62, R153, R164 ;  /* 0x000000993e09c224 */ /* 0x001fe200078e02a4 */
[----:B------:R-:W-:Y:S04]  /*5880*/  BSSY B1, `(.L_x_236) ;  /* 0x0000006000017945 */ /* 0x000fe80003800000 */
[----:B------:R0:W-:Y:S01]  /*5890*/  @!P4 STG.E.U8 desc[UR36][R10.64+0x48], R9 ;  /* 0x000048090a00c986 */ /* 0x0001e2000c101124 */
[----:B------:R-:W-:Y:S05]  /*58a0*/  @P3 BRA `(.L_x_237) ;  /* 0x00000000000c3947 */ /* 0x000fea0003800000 */
[----:B--2---:R-:W0:Y:S02]  /*58b0*/  LDG.E.U8 R155, desc[UR36][R12.64+0x49] ;  /* 0x000049240c9b7981 */ /* 0x004e24000c1e1100 */
[----:B0-----:R-:W-:-:S05]  /*58c0*/  PRMT R9, R155, 0x8880, RZ ;  /* 0x000088809b097816 */ /* 0x001fca00000000ff */
[----:B------:R-:W-:-:S07]  /*58d0*/  IMAD R164, R9, R154, RZ ;  /* 0x0000009a09a47224 */ /* 0x000fce00078e02ff */
.L_x_237:
[----:B------:R-:W-:Y:S05]  /*58e0*/  BSYNC B1 ;  /* 0x0000000000017941 */ /* 0x000fea0003800000 */
.L_x_236:
[----:B------:R-:W-:Y:S01]  /*58f0*/  @!P3 IMAD R63, R63, R153, R164 ;  /* 0x000000993f3fb224 */ /* 0x000fe200078e02a4 */
[----:B------:R-:W-:Y:S04]  /*5900*/  BSSY B1, `(.L_x_238) ;  /* 0x0000006000017945 */ /* 0x000fe80003800000 */
[----:B------:R0:W-:Y:S01]  /*5910*/  @!P3 STG.E.U8 desc[UR36][R10.64+0x49], R63 ;  /* 0x0000493f0a00b986 */ /* 0x0001e2000c101124 */
[----:B------:R-:W-:Y:S05]  /*5920*/  @P5 BRA `(.L_x_239) ;  /* 0x00000000000c5947 */ /* 0x000fea0003800000 */
[----:B--2---:R-:W0:Y:S02]  /*5930*/  LDG.E.U8 R155, desc[UR36][R4.64+0x50] ;  /* 0x00005024049b7981 */ /* 0x004e24000c1e1100 */
[----:B0-----:R-:W-:-:S05]  /*5940*/  PRMT R9, R155, 0x8880, RZ ;  /* 0x000088809b097816 */ /* 0x001fca00000000ff */
[----:B------:R-:W-:-:S07]  /*5950*/  IMAD R164, R9, R154, RZ ;  /* 0x0000009a09a47224 */ /* 0x000fce00078e02ff */
.L_x_239:
[----:B------:R-:W-:Y:S05]  /*5960*/  BSYNC B1 ;  /* 0x0000000000017941 */ /* 0x000fea0003800000 */
.L_x_238:
[----:B0-----:R-:W-:Y:S01]  /*5970*/  @!P5 IMAD R9, R64, R153, R164 ;  /* 0x000000994009d224 */ /* 0x001fe200078e02a4 */
[----:B------:R-:W-:Y:S04]  /*5980*/  BSSY B1, `(.L_x_240) ;  /* 0x0000006000017945 */ /* 0x000fe80003800000 */
[----:B------:R0:W-:Y:S01]  /*5990*/  @!P5 STG.E.U8 desc[UR36][R6.64+0x50], R9 ;  /* 0x000050090600d986 */ /* 0x0001e2000c101124 */
[----:B------:R-:W-:Y:S05]  /*59a0*/  @P1 BRA `(.L_x_241) ;  /* 0x00000000000c1947 */ /* 0x000fea0003800000 */
[----:B--2---:R-:W0:Y:S02]  /*59b0*/  LDG.E.U8 R155, desc[UR36][R4.64+0x51] ;  /* 0x00005124049b7981 */ /* 0x004e24000c1e1100 */
[----:B0-----:R-:W-:-:S05]  /*59c0*/  PRMT R9, R155, 0x8880, RZ ;  /* 0x000088809b097816 */ /* 0x001fca00000000ff */
[----:B------:R-:W-:-:S07]  /*59d0*/  IMAD R164, R9, R154, RZ ;  /* 0x0000009a09a47224 */ /* 0x000fce00078e02ff */
.L_x_241:
[----:B------:R-:W-:Y:S05]  /*59e0*/  BSYNC B1 ;  /* 0x0000000000017941 */ /* 0x000fea0003800000 */
.L_x_240:
        /* <DEDUP_REMOVED lines=11> */
.L_x_243:
[----:B------:R-:W-:Y:S05]  /*5aa0*/  BSYNC B1 ;  /* 0x0000000000017941 */ /* 0x000fea0003800000 */
.L_x_242:
[----:B0-----:R-:W-:Y:S01]  /*5ab0*/  @!P4 IMAD R9, R66, R153, R164 ;  /* 0x000000994209c224 */ /* 0x001fe200078e02a4 */
[----:B------:R-:W-:Y:S04]  /*5ac0*/  BSSY B1, `(.L_x_244) ;  /* 0x0000006000017945 */ /* 0x000fe80003800000 */
[----:B------:R0:W-:Y:S01]  /*5ad0*/  @!P4 STG.E.U8 desc[UR36][R10.64+0x50], R9 ;  /* 0x000050090a00c986 */ /* 0x0001e2000c101124 */
[----:B------:R-:W-:Y:S05]  /*5ae0*/  @P3 BRA `(.L_x_245) ;  /* 0x00000000000c3947 */ /* 0x000fea0003800000 */
[----:B--2---:R-:W0:Y:S02]  /*5af0*/  LDG.E.U8 R155, desc[UR36][R12.64+0x51] ;  /* 0x000051240c9b7981 */ /* 0x004e24000c1e1100 */
[----:B0-----:R-:W-:-:S05]  /*5b00*/  PRMT R9, R155, 0x8880, RZ ;  /* 0x000088809b097816 */ /* 0x001fca00000000ff */
[----:B------:R-:W-:-:S07]  /*5b10*/  IMAD R164, R9, R154, RZ ;  /* 0x0000009a09a47224 */ /* 0x000fce00078e02ff */
.L_x_245:
[----:B------:R-:W-:Y:S05]  /*5b20*/  BSYNC B1 ;  /* 0x0000000000017941 */ /* 0x000fea0003800000 */
.L_x_244:
[----:B------:R-:W-:Y:S01]  /*5b30*/  @!P3 IMAD R67, R67, R153, R164 ;  /* 0x000000994343b224 */ /* 0x000fe200078e02a4 */
[----:B------:R-:W-:Y:S04]  /*5b40*/  BSSY B1, `(.L_x_246) ;  /* 0x0000006000017945 */ /* 0x000fe80003800000 */
[----:B------:R0:W-:Y:S01]  /*5b50*/  @!P3 STG.E.U8 desc[UR36][R10.64+0x51], R67 ;  /* 0x000051430a00b986 */ /* 0x0001e2000c101124 */
[----:B------:R-:W-:Y:S05]  /*5b60*/  @P5 BRA `(.L_x_247) ;  /* 0x00000000000c5947 */ /* 0x000fea0003800000 */
[----:B--2---:R-:W0:Y:S02]  /*5b70*/  LDG.E.U8 R155, desc[UR36][R4.64+0x58] ;  /* 0x00005824049b7981 */ /* 0x004e24000c1e1100 */
[----:B0-----:R-:W-:-:S05]  /*5b80*/  PRMT R9, R155, 0x8880, RZ ;  /* 0x000088809b097816 */ /* 0x001fca00000000ff */
[----:B------:R-:W-:-:S07]  /*5b90*/  IMAD R164, R9, R154, RZ ;  /* 0x0000009a09a47224 */ /* 0x000fce00078e02ff */
.L_x_247:
[----:B------:R-:W-:Y:S05]  /*5ba0*/  BSYNC B1 ;  /* 0x0000000000017941 */ /* 0x000fea0003800000 */
.L_x_246:
[----:B0-----:R-:W-:Y:S01]  /*5bb0*/  @!P5 IMAD R9, R68, R153, R164 ;  /* 0x000000994409d224 */ /* 0x001fe200078e02a4 */
[----:B------:R-:W-:Y:S04]  /*5bc0*/  BSSY B1, `(.L_x_248) ;  /* 0x0000006000017945 */ /* 0x000fe80003800000 */
[----:B------:R0:W-:Y:S01]  /*5bd0*/  @!P5 STG.E.U8 desc[UR36][R6.64+0x58], R9 ;  /* 0x000058090600d986 */ /* 0x0001e2000c101124 */
[----:B------:R-:W-:Y:S05]  /*5be0*/  @P1 BRA `(.L_x_249) ;  /* 0x00000000000c1947 */ /* 0x000fea0003800000 */
[----:B--2---:R-:W0:Y:S02]  /*5bf0*/  LDG.E.U8 R155, desc[UR36][R4.64+0x59] ;  /* 0x00005924049b7981 */ /* 0x004e24000c1e1100 */
[----:B0-----:R-:W-:-:S05]  /*5c00*/  PRMT R9, R155, 0x8880, RZ ;  /* 0x000088809b097816 */ /* 0x001fca00000000ff */
[----:B------:R-:W-:-:S07]  /*5c10*/  IMAD R164, R9, R154, RZ ;  /* 0x0000009a09a47224 */ /* 0x000fce00078e02ff */
.L_x_249:
[----:B------:R-:W-:Y:S05]  /*5c20*/  BSYNC B1 ;  /* 0x0000000000017941 */ /* 0x000fea0003800000 */
.L_x_248:
        /* <DEDUP_REMOVED lines=11> */
.L_x_251:
[----:B------:R-:W-:Y:S05]  /*5ce0*/  BSYNC B1 ;  /* 0x0000000000017941 */ /* 0x000fea0003800000 */
.L_x_250:
[----:B0-----:R-:W-:Y:S01]  /*5cf0*/  @!P4 IMAD R9, R70, R153, R164 ;  /* 0x000000994609c224 */ /* 0x001fe200078e02a4 */
[----:B------:R-:W-:Y:S04]  /*5d00*/  BSSY B1, `(.L_x_252) ;  /* 0x0000006000017945 */ /* 0x000fe80003800000 */
[----:B------:R0:W-:Y:S01]  /*5d10*/  @!P4 STG.E.U8 desc[UR36][R10.64+0x58], R9 ;  /* 0x000058090a00c986 */ /* 0x0001e2000c101124 */
[----:B------:R-:W-:Y:S05]  /*5d20*/  @P3 BRA `(.L_x_253) ;  /* 0x00000000000c3947 */ /* 0x000fea0003800000 */
[----:B--2---:R-:W0:Y:S02]  /*5d30*/  LDG.E.U8 R155, desc[UR36][R12.64+0x59] ;  /* 0x000059240c9b7981 */ /* 0x004e24000c1e1100 */
[----:B0-----:R-:W-:-:S05]  /*5d40*/  PRMT R9, R155, 0x8880, RZ ;  /* 0x000088809b097816 */ /* 0x001fca00000000ff */
[----:B------:R-:W-:-:S07]  /*5d50*/  IMAD R164, R9, R154, RZ ;  /* 0x0000009a09a47224 */ /* 0x000fce00078e02ff */
.L_x_253:
[----:B------:R-:W-:Y:S05]  /*5d60*/  BSYNC B1 ;  /* 0x0000000000017941 */ /* 0x000fea0003800000 */
.L_x_252:
[----:B------:R-:W-:Y:S01]  /*5d70*/  @!P3 IMAD R71, R71, R153, R164 ;  /* 0x000000994747b224 */ /* 0x000fe200078e02a4 */
[----:B------:R-:W-:Y:S04]  /*5d80*/  BSSY B1, `(.L_x_254) ;  /* 0x0000006000017945 */ /* 0x000fe80003800000 */
[----:B------:R0:W-:Y:S01]  /*5d90*/  @!P3 STG.E.U8 desc[UR36][R10.64+0x59], R71 ;  /* 0x000059470a00b986 */ /* 0x0001e2000c101124 */
[----:B------:R-:W-:Y:S05]  /*5da0*/  @P5 BRA `(.L_x_255) ;  /* 0x00000000000c5947 */ /* 0x000fea0003800000 */
[----:B--2---:R-:W0:Y:S02]  /*5db0*/  LDG.E.U8 R155, desc[UR36][R4.64+0x60] ;  /* 0x00006024049b7981 */ /* 0x004e24000c1e1100 */
[----:B0-----:R-:W-:-:S05]  /*5dc0*/  PRMT R9, R155, 0x8880, RZ ;  /* 0x000088809b097816 */ /* 0x001fca00000000ff */
[----:B------:R-:W-:-:S07]  /*5dd0*/  IMAD R164, R9, R154, RZ ;  /* 0x0000009a09a47224 */ /* 0x000fce00078e02ff */
.L_x_255:
[----:B------:R-:W-:Y:S05]  /*5de0*/  BSYNC B1 ;  /* 0x0000000000017941 */ /* 0x000fea0003800000 */
.L_x_254:
[----:B0-----:R-:W-:Y:S01]  /*5df0*/  @!P5 IMAD R9, R72, R153, R164 ;  /* 0x000000994809d224 */ /* 0x001fe200078e02a4 */
[----:B------:R-:W-:Y:S04]  /*5e00*/  BSSY B1, `(.L_x_256) ;  /* 0x0000006000017945 */ /* 0x000fe80003800000 */
[----:B------:R0:W-:Y:S01]  /*5e10*/  @!P5 STG.E.U8 desc[UR36][R6.64+0x60], R9 ;  /* 0x000060090600d986 */ /* 0x0001e2000c101124 */
[----:B------:R-:W-:Y:S05]  /*5e20*/  @P1 BRA `(.L_x_257) ;  /* 0x00000000000c1947 */ /* 0x000fea0003800000 */
[----:B--2---:R-:W0:Y:S02]  /*5e30*/  LDG.E.U8 R155, desc[UR36][R4.64+0x61] ;  /* 0x00006124049b7981 */ /* 0x004e24000c1e1100 */
[----:B0-----:R-:W-:-:S05]  /*5e40*/  PRMT R9, R155, 0x8880, RZ ;  /* 0x000088809b097816 */ /* 0x001fca00000000ff */
[----:B------:R-:W-:-:S07]  /*5e50*/  IMAD R164, R9, R154, RZ ;  /* 0x0000009a09a47224 */ /* 0x000fce00078e02ff */
.L_x_257:
[----:B------:R-:W-:Y:S05]  /*5e60*/  BSYNC B1 ;  /* 0x0000000000017941 */ /* 0x000fea0003800000 */
.L_x_256:
        /* <DEDUP_REMOVED lines=11> */
.L_x_259:
[----:B------:R-:W-:Y:S05]  /*5f20*/  BSYNC B1 ;  /* 0x0000000000017941 */ /* 0x000fea0003800000 */
.L_x_258:
[----:B0-----:R-:W-:Y:S01]  /*5f30*/  @!P4 IMAD R9, R74, R153, R164 ;  /* 0x000000994a09c224 */ /* 0x001fe200078e02a4 */
[----:B------:R-:W-:Y:S04]  /*5f40*/  BSSY B1, `(.L_x_260) ;  /* 0x0000006000017945 */ /* 0x000fe80003800000 */
[----:B------:R0:W-:Y:S01]  /*5f50*/  @!P4 STG.E.U8 desc[UR36][R10.64+0x60], R9 ;  /* 0x000060090a00c986 */ /* 0x0001e2000c101124 */
[----:B------:R-:W-:Y:S05]  /*5f60*/  @P3 BRA `(.L_x_261) ;  /* 0x00000000000c3947 */ /* 0x000fea0003800000 */
[----:B--2---:R-:W0:Y:S02]  /*5f70*/  LDG.E.U8 R155, desc[UR36][R12.64+0x61] ;  /* 0x000061240c9b7981 */ /* 0x004e24000c1e1100 */
[----:B0-----:R-:W-:-:S05]  /*5f80*/  PRMT R9, R155, 0x8880, RZ ;  /* 0x000088809b097816 */ /* 0x001fca00000000ff */
[----:B------:R-:W-:-:S07]  /*5f90*/  IMAD R164, R9, R154, RZ ;  /* 0x0000009a09a47224 */ /* 0x000fce00078e02ff */
.L_x_261:
[----:B------:R-:W-:Y:S05]  /*5fa0*/  BSYNC B1 ;  /* 0x0000000000017941 */ /* 0x000fea0003800000 */
.L_x_260:
[----:B------:R-:W-:Y:S01]  /*5fb0*/  @!P3 IMAD R75, R75, R153, R164 ;  /* 0x000000994b4bb224 */ /* 0x000fe200078e02a4 */
[----:B------:R-:W-:Y:S04]  /*5fc0*/  BSSY B1, `(.L_x_262) ;  /* 0x0000006000017945 */ /* 0x000fe80003800000 */
[----:B------:R0:W-:Y:S01]  /*5fd0*/  @!P3 STG.E.U8 desc[UR36][R10.64+0x61], R75 ;  /* 0x0000614b0a00b986 */ /* 0x0001e2000c101124 */
[----:B------:R-:W-:Y:S05]  /*5fe0*/  @P5 BRA `(.L_x_263) ;  /* 0x00000000000c5947 */ /* 0x000fea0003800000 */
[----:B--2---:R-:W0:Y:S02]  /*5ff0*/  LDG.E.U8 R155, desc[UR36][R4.64+0x68] ;  /* 0x00006824049b7981 */ /* 0x004e24000c1e1100 */
[----:B0-----:R-:W-:-:S05]  /*6000*/  PRMT R9, R155, 0x8880, RZ ;  /* 0x000088809b097816 */ /* 0x001fca00000000ff */
[----:B------:R-:W-:-:S07]  /*6010*/  IMAD R164, R9, R154, RZ ;  /* 0x0000009a09a47224 */ /* 0x000fce00078e02ff */
.L_x_263:
[----:B------:R-:W-:Y:S05]  /*6020*/  BSYNC B1 ;  /* 0x0000000000017941 */ /* 0x000fea0003800000 */
.L_x_262:
[----:B0-----:R-:W-:Y:S01]  /*6030*/  @!P5 IMAD R9, R76, R153, R164 ;  /* 0x000000994c09d224 */ /* 0x001fe200078e02a4 */
[----:B------:R-:W-:Y:S04]  /*6040*/  BSSY B1, `(.L_x_264) ;  /* 0x0000006000017945 */ /* 0x000fe80003800000 */
[----:B------:R0:W-:Y:S01]  /*6050*/  @!P5 STG.E.U8 desc[UR36][R6.64+0x68], R9 ;  /* 0x000068090600d986 */ /* 0x0001e2000c101124 */
[----:B------:R-:W-:Y:S05]  /*6060*/  @P1 BRA `(.L_x_265) ;  /* 0x00000000000c1947 */ /* 0x000fea0003800000 */
[----:B--2---:R-:W0:Y:S02]  /*6070*/  LDG.E.U8 R155, desc[UR36][R4.64+0x69] ;  /* 0x00006924049b7981 */ /* 0x004e24000c1e1100 */
[----:B0-----:R-:W-:-:S05]  /*6080*/  PRMT R9, R155, 0x8880, RZ ;  /* 0x000088809b097816 */ /* 0x001fca00000000ff */
[----:B------:R-:W-:-:S07]  /*6090*/  IMAD R164, R9, R154, RZ ;  /* 0x0000009a09a47224 */ /* 0x000fce00078e02ff */
.L_x_265:
[----:B------:R-:W-:Y:S05]  /*60a0*/  BSYNC B1 ;  /* 0x0000000000017941 */ /* 0x000fea0003800000 */
.L_x_264:
        /* <DEDUP_REMOVED lines=11> */
.L_x_267:
[----:B------:R-:W-:Y:S05]  /*6160*/  BSYNC B1 ;  /* 0x0000000000017941 */ /* 0x000fea0003800000 */
.L_x_266:
[----:B0-----:R-:W-:Y:S01]  /*6170*/  @!P4 IMAD R9, R78, R153, R164 ;  /* 0x000000994e09c224 */ /* 0x001fe200078e02a4 */
[----:B------:R-:W-:Y:S04]  /*6180*/  BSSY B1, `(.L_x_268) ;  /* 0x0000006000017945 */ /* 0x000fe80003800000 */
[----:B------:R0:W-:Y:S01]  /*6190*/  @!P4 STG.E.U8 desc[UR36][R10.64+0x68], R9 ;  /* 0x000068090a00c986 */ /* 0x0001e2000c101124 */
[----:B------:R-:W-:Y:S05]  /*61a0*/  @P3 BRA `(.L_x_269) ;  /* 0x00000000000c3947 */ /* 0x000fea0003800000 */
[----:B--2---:R-:W0:Y:S02]  /*61b0*/  LDG.E.U8 R155, desc[UR36][R12.64+0x69] ;  /* 0x000069240c9b7981 */ /* 0x004e24000c1e1100 */
[----:B0-----:R-:W-:-:S05]  /*61c0*/  PRMT R9, R155, 0x8880, RZ ;  /* 0x000088809b097816 */ /* 0x001fca00000000ff */
[----:B------:R-:W-:-:S07]  /*61d0*/  IMAD R164, R9, R154, RZ ;  /* 0x0000009a09a47224 */ /* 0x000fce00078e02ff */
.L_x_269:
[----:B------:R-:W-:Y:S05]  /*61e0*/  BSYNC B1 ;  /* 0x0000000000017941 */ /* 0x000fea0003800000 */
.L_x_268:
[----:B------:R-:W-:Y:S01]  /*61f0*/  @!P3 IMAD R79, R79, R153, R164 ;  /* 0x000000994f4fb224 */ /* 0x000fe200078e02a4 */
[----:B------:R-:W-:Y:S04]  /*6200*/  BSSY B1, `(.L_x_270) ;  /* 0x0000006000017945 */ /* 0x000fe80003800000 */
[----:B------:R0:W-:Y:S01]  /*6210*/  @!P3 STG.E.U8 desc[UR36][R10.64+0x69], R79 ;  /* 0x0000694f0a00b986 */ /* 0x0001e2000c101124 */
[----:B------:R-:W-:Y:S05]  /*6220*/  @P5 BRA `(.L_x_271) ;  /* 0x00000000000c5947 */ /* 0x000fea0003800000 */
[----:B--2---:R-:W0:Y:S02]  /*6230*/  LDG.E.U8 R155, desc[UR36][R4.64+0x70] ;  /* 0x00007024049b7981 */ /* 0x004e24000c1e1100 */
[----:B0-----:R-:W-:-:S05]  /*6240*/  PRMT R9, R155, 0x8880, RZ ;  /* 0x000088809b097816 */ /* 0x001fca00000000ff */
[----:B------:R-:W-:-:S07]  /*6250*/  IMAD R164, R9, R154, RZ ;  /* 0x0000009a09a47224 */ /* 0x000fce00078e02ff */
.L_x_271:
[----:B------:R-:W-:Y:S05]  /*6260*/  BSYNC B1 ;  /* 0x0000000000017941 */ /* 0x000fea0003800000 */
.L_x_270:
[----:B0-----:R-:W-:Y:S01]  /*6270*/  @!P5 IMAD R9, R80, R153, R164 ;  /* 0x000000995009d224 */ /* 0x001fe200078e02a4 */
[----:B------:R-:W-:Y:S04]  /*6280*/  BSSY B1, `(.L_x_272) ;  /* 0x0000006000017945 */ /* 0x000fe80003800000 */
[----:B------:R0:W-:Y:S01]  /*6290*/  @!P5 STG.E.U8 desc[UR36][R6.64+0x70], R9 ;  /* 0x000070090600d986 */ /* 0x0001e2000c101124 */
[----:B------:R-:W-:Y:S05]  /*62a0*/  @P1 BRA `(.L_x_273) ;  /* 0x00000000000c1947 */ /* 0x000fea0003800000 */
[----:B--2---:R-:W0:Y:S02]  /*62b0*/  LDG.E.U8 R155, desc[UR36][R4.64+0x71] ;  /* 0x00007124049b7981 */ /* 0x004e24000c1e1100 */
[----:B0-----:R-:W-:-:S05]  /*62c0*/  PRMT R9, R155, 0x8880, RZ ;  /* 0x000088809b097816 */ /* 0x001fca00000000ff */
[----:B------:R-:W-:-:S07]  /*62d0*/  IMAD R164, R9, R154, RZ ;  /* 0x0000009a09a47224 */ /* 0x000fce00078e02ff */
.L_x_273:
[----:B------:R-:W-:Y:S05]  /*62e0*/  BSYNC B1 ;  /* 0x0000000000017941 */ /* 0x000fea0003800000 */
.L_x_272:
[----:B------:R-:W-:Y:S01]  /*62f0*/  ISETP.LT.OR P4, PT, R3, 0x71, !P0 ;  /* 0x000000710300780c */ /* 0x000fe20004781670 */
[----:B------:R-:W-:Y:S01]  /*6300*/  @!P1 IMAD R81, R81, R153, R164 ;  /* 0x0000009951519224 */ /* 0x000fe200078e02a4 */
[----:B------:R-:W-:Y:S01]  /*6310*/  BSSY B1, `(.L_x_274) ;  /* 0x000000a000017945 */ /* 0x000fe20003800000 */
[C---:B------:R-:W-:Y:S02]  /*6320*/  ISETP.LT.OR P3, PT, R3.reuse, 0x72, !P0 ;  /* 0x000000720300780c */ /* 0x040fe40004761670 */
        /* <DEDUP_REMOVED lines=8> */
.L_x_275:
[----:B------:R-:W-:Y:S05]  /*63b0*/  BSYNC B1 ;  /* 0x0000000000017941 */ /* 0x000fea0003800000 */
.L_x_274:
[----:B0-----:R-:W-:Y:S01]  /*63c0*/  @!P4 IMAD R9, R82, R153, R164 ;  /* 0x000000995209c224 */ /* 0x001fe200078e02a4 */
[----:B------:R-:W-:Y:S04]  /*63d0*/  BSSY B1, `(.L_x_276) ;  /* 0x0000006000017945 */ /* 0x000fe80003800000 */
[----:B------:R0:W-:Y:S01]  /*63e0*/  @!P4 STG.E.U8 desc[UR36][R10.64+0x70], R9 ;  /* 0x000070090a00c986 */ /* 0x0001e2000c101124 */
[----:B------:R-:W-:Y:S05]  /*63f0*/  @P3 BRA `(.L_x_277) ;  /* 0x00000000000c3947 */ /* 0x000fea0003800000 */
[----:B--2---:R-:W0:Y:S02]  /*6400*/  LDG.E.U8 R155, desc[UR36][R12.64+0x71] ;  /* 0x000071240c9b7981 */ /* 0x004e24000c1e1100 */
[----:B0-----:R-:W-:-:S05]  /*6410*/  PRMT R9, R155, 0x8880, RZ ;  /* 0x000088809b097816 */ /* 0x001fca00000000ff */
[----:B------:R-:W-:-:S07]  /*6420*/  IMAD R164, R9, R154, RZ ;  /* 0x0000009a09a47224 */ /* 0x000fce00078e02ff */
.L_x_277:
[----:B------:R-:W-:Y:S05]  /*6430*/  BSYNC B1 ;  /* 0x0000000000017941 */ /* 0x000fea0003800000 */
.L_x_276:
[----:B------:R-:W-:Y:S01]  /*6440*/  @!P3 IMAD R83, R83, R153, R164 ;  /* 0x000000995353b224 */ /* 0x000fe200078e02a4 */
[----:B------:R-:W-:Y:S04]  /*6450*/  BSSY B1, `(.L_x_278) ;  /* 0x0000006000017945 */ /* 0x000fe80003800000 */
[----:B------:R0:W-:Y:S01]  /*6460*/  @!P3 STG.E.U8 desc[UR36][R10.64+0x71], R83 ;  /* 0x000071530a00b986 */ /* 0x0001e2000c101124 */
[----:B------:R-:W-:Y:S05]  /*6470*/  @P1 BRA `(.L_x_279) ;  /* 0x00000000000c1947 */ /* 0x000fea0003800000 */
[----:B--2---:R-:W0:Y:S02]  /*6480*/  LDG.E.U8 R155, desc[UR36][R4.64+0x78] ;  /* 0x00007824049b7981 */ /* 0x004e24000c1e1100 */
[----:B0-----:R-:W-:-:S05]  /*6490*/  PRMT R9, R155, 0x8880, RZ ;  /* 0x000088809b097816 */ /* 0x001fca00000000ff */
[----:B------:R-:W-:-:S07]  /*64a0*/  IMAD R164, R9, R154, RZ ;  /* 0x0000009a09a47224 */ /* 0x000fce00078e02ff */
.L_x_279:
[----:B------:R-:W-:Y:S05]  /*64b0*/  BSYNC B1 ;  /* 0x0000000000017941 */ /* 0x000fea0003800000 */
.L_x_278:
[----:B0-----:R-:W-:Y:S01]  /*64c0*/  @!P1 IMAD R9, R84, R153, R164 ;  /* 0x0000009954099224 */ /* 0x001fe200078e02a4 */
[----:B------:R-:W-:Y:S04]  /*64d0*/  BSSY B1, `(.L_x_280) ;  /* 0x0000006000017945 */ /* 0x000fe80003800000 */
[----:B------:R0:W-:Y:S01]  /*64e0*/  @!P1 STG.E.U8 desc[UR36][R6.64+0x78], R9 ;  /* 0x0000780906009986 */ /* 0x0001e2000c101124 */
[----:B------:R-:W-:Y:S05]  /*64f0*/  @P2 BRA `(.L_x_281) ;  /* 0x00000000000c2947 */ /* 0x000fea0003800000 */
[----:B--2---:R-:W0:Y:S02]  /*6500*/  LDG.E.U8 R155, desc[UR36][R4.64+0x79] ;  /* 0x00007924049b7981 */ /* 0x004e24000c1e1100 */
[----:B0-----:R-:W-:-:S05]  /*6510*/  PRMT R9, R155, 0x8880, RZ ;  /* 0x000088809b097816 */ /* 0x001fca00000000ff */
[----:B------:R-:W-:-:S07]  /*6520*/  IMAD R164, R9, R154, RZ ;  /* 0x0000009a09a47224 */ /* 0x000fce00078e02ff */
.L_x_281:
[----:B------:R-:W-:Y:S05]  /*6530*/  BSYNC B1 ;  /* 0x0000000000017941 */ /* 0x000fea0003800000 */
.L_x_280:
[----:B------:R-:W-:Y:S01]  /*6540*/  @!P2 IMAD R85, R85, R153, R164 ;  /* 0x000000995555a224 */ /* 0x000fe200078e02a4 */
[----:B------:R-:W-:Y:S04]  /*6550*/  BSSY B1, `(.L_x_282) ;  /* 0x0000006000017945 */ /* 0x000fe80003800000 */
[----:B------:R0:W-:Y:S01]  /*6560*/  @!P2 STG.E.U8 desc[UR36][R6.64+0x79], R85 ;  /* 0x000079550600a986 */ /* 0x0001e2000c101124 */
[----:B------:R-:W-:Y:S05]  /*6570*/  @P5 BRA `(.L_x_283) ;  /* 0x00000000000c5947 */ /* 0x000fea0003800000 */
[----:B--2---:R-:W2:Y:S02]  /*6580*/  LDG.E.U8 R155, desc[UR36][R12.64+0x78] ;  /* 0x000078240c9b7981 */ /* 0x004ea4000c1e1100 */
[----:B--2---:R-:W-:-:S05]  /*6590*/  PRMT R5, R155, 0x8880, RZ ;  /* 0x000088809b057816 */ /* 0x004fca00000000ff */
[----:B------:R-:W-:-:S07]  /*65a0*/  IMAD R164, R5, R154, RZ ;  /* 0x0000009a05a47224 */ /* 0x000fce00078e02ff */
.L_x_283:
[----:B------:R-:W-:Y:S05]  /*65b0*/  BSYNC B1 ;  /* 0x0000000000017941 */ /* 0x000fea0003800000 */
.L_x_282:
[----:B------:R-:W-:Y:S01]  /*65c0*/  @!P5 IMAD R5, R86, R153, R164 ;  /* 0x000000995605d224 */ /* 0x000fe200078e02a4 */
[----:B------:R-:W-:Y:S01]  /*65d0*/  ISETP.LT.OR P0, PT, R3, 0x7a, !P0 ;  /* 0x0000007a0300780c */ /* 0x000fe20004701670 */
[----:B------:R-:W-:Y:S03]  /*65e0*/  BSSY B1, `(.L_x_284) ;  /* 0x0000006000017945 */ /* 0x000fe60003800000 */
[----:B------:R0:W-:Y:S09]  /*65f0*/  @!P5 STG.E.U8 desc[UR36][R10.64+0x78], R5 ;  /* 0x000078050a00d986 */ /* 0x0001f2000c101124 */
[----:B------:R-:W-:Y:S05]  /*6600*/  @P0 BRA `(.L_x_285) ;  /* 0x00000000000c0947 */ /* 0x000fea0003800000 */
[----:B--2---:R-:W2:Y:S02]  /*6610*/  LDG.E.U8 R155, desc[UR36][R12.64+0x79] ;  /* 0x000079240c9b7981 */ /* 0x004ea4000c1e1100 */
[----:B--2---:R-:W-:-:S05]  /*6620*/  PRMT R3, R155, 0x8880, RZ ;  /* 0x000088809b037816 */ /* 0x004fca00000000ff */
[----:B------:R-:W-:-:S07]  /*6630*/  IMAD R164, R3, R154, RZ ;  /* 0x0000009a03a47224 */ /* 0x000fce00078e02ff */
.L_x_285:
[----:B------:R-:W-:Y:S05]  /*6640*/  BSYNC B1 ;  /* 0x0000000000017941 */ /* 0x000fea0003800000 */
.L_x_284:
[----:B------:R-:W-:Y:S01]  /*6650*/  IMAD R87, R87, R153, R164 ;  /* 0x0000009957577224 */ /* 0x000fe200078e02a4 */
[----:B------:R-:W-:Y:S06]  /*6660*/  @P0 BRA `(.L_x_286) ;  /* 0x0000001800180947 */ /* 0x000fec0003800000 */
[----:B------:R0:W-:Y:S01]  /*6670*/  STG.E.U8 desc[UR36][R10.64+0x79], R87 ;  /* 0x000079570a007986 */ /* 0x0001e2000c101124 */
[----:B------:R-:W-:Y:S05]  /*6680*/  BRA `(.L_x_286) ;  /* 0x0000001800107947 */ /* 0x000fea0003800000 */
.L_x_29:
[C---:B------:R-:W-:Y:S02]  /*6690*/  ISETP.GE.AND P2, PT, R0.reuse, 0x1, PT ;  /* 0x000000010000780c */ /* 0x040fe40003f46270 */
[----:B------:R-:W-:Y:S02]  /*66a0*/  ISETP.GE.AND P0, PT, R0, 0x9, PT ;  /* 0x000000090000780c */ /* 0x000fe40003f06270 */
[C---:B------:R-:W-:Y:S02]  /*66b0*/  ISETP.LT.OR P3, PT, R3.reuse, 0x1, !P2 ;  /* 0x000000010300780c */ /* 0x040fe40005761670 */
[C---:B------:R-:W-:Y:S02]  /*66c0*/  ISETP.LT.OR P5, PT, R3.reuse, 0x2, !P2 ;  /* 0x000000020300780c */ /* 0x040fe400057a1670 */
[C---:B------:R-:W-:Y:S02]  /*66d0*/  ISETP.LT.OR P1, PT, R3.reuse, 0x1, !P0 ;  /* 0x000000010300780c */ /* 0x040fe40004721670 */
[----:B------:R-:W-:-:S07]  /*66e0*/  ISETP.LT.OR P4, PT, R3, 0x2, !P0 ;  /* 0x000000020300780c */ /* 0x000fce0004781670 */
[-C--:B------:R-:W-:Y:S02]  /*66f0*/  @!P3 IMAD R5, R88, R153.reuse, RZ ;  /* 0x000000995805b224 */ /* 0x080fe400078e02ff */
[-C--:B------:R-:W-:Y:S02]  /*6700*/  @!P5 IMAD R89, R89, R153.reuse, RZ ;  /* 0x000000995959d224 */ /* 0x080fe400078e02ff */
[-C--:B------:R-:W-:Y:S01]  /*6710*/  @!P1 IMAD R13, R90, R153.reuse, RZ ;  /* 0x000000995a0d9224 */ /* 0x080fe200078e02ff */
[----:B------:R0:W-:Y:S01]  /*6720*/  @!P3 STG.E.U8 desc[UR36][R158.64], R5 ;  /* 0x000000059e00b986 */ /* 0x0001e2000c101124 */
[----:B------:R-:W-:Y:S01]  /*6730*/  ISETP.LT.OR P3, PT, R3, 0x9, !P2 ;  /* 0x000000090300780c */ /* 0x000fe20005761670 */
[----:B------:R-:W-:Y:S02]  /*6740*/  @!P4 IMAD R91, R91, R153, RZ ;  /* 0x000000995b5bc224 */ /* 0x000fe400078e02ff */
[----:B------:R-:W-:Y:S01]  /*6750*/  @!P5 STG.E.U8 desc[UR36][R158.64+0x1], R89 ;  /* 0x000001599e00d986 */ /* 0x000fe2000c101124 */
[----:B------:R-:W-:-:S03]  /*6760*/  ISETP.LT.OR P5, PT, R3, 0xa, !P2 ;  /* 0x0000000a0300780c */ /* 0x000fc600057a1670 */
[----:B------:R1:W-:Y:S01]  /*6770*/  @!P1 STG.E.U8 desc[UR36][R8.64], R13 ;  /* 0x0000000d08009986 */ /* 0x0003e2000c101124 */
[----:B------:R-:W-:-:S03]  /*6780*/  ISETP.LT.OR P1, PT, R3, 0x9, !P0 ;  /* 0x000000090300780c */ /* 0x000fc60004721670 */
[----:B------:R-:W-:Y:S01]  /*6790*/  @!P4 STG.E.U8 desc[UR36][R8.64+0x1], R91 ;  /* 0x0000015b0800c986 */ /* 0x000fe2000c101124 */
[----:B------:R-:W-:Y:S01]  /*67a0*/  ISETP.LT.OR P4, PT, R3, 0xa, !P0 ;  /* 0x0000000a0300780c */ /* 0x000fe20004781670 */
[----:B------:R-:W-:-:S04]  /*67b0*/  @!P3 IMAD R15, R92, R153, RZ ;  /* 0x000000995c0fb224 */ /* 0x000fc800078e02ff */
[-C--:B------:R-:W-:Y:S01]  /*67c0*/  @!P5 IMAD R93, R93, R153.reuse, RZ ;  /* 0x000000995d5dd224 */ /* 0x080fe200078e02ff */
[----:B------:R3:W-:Y:S01]  /*67d0*/  @!P3 STG.E.U8 desc[UR36][R158.64+0x8], R15 ;  /* 0x0000080f9e00b986 */ /* 0x0007e2000c101124 */
[C---:B------:R-:W-:Y:S02]  /*67e0*/  ISETP.LT.OR P3, PT, R3.reuse, 0x11, !P2 ;  /* 0x000000110300780c */ /* 0x040fe40005761670 */
[-C--:B0-----:R-:W-:Y:S01]  /*67f0*/  @!P1 IMAD R5, R94, R153.reuse, RZ ;  /* 0x000000995e059224 */ /* 0x081fe200078e02ff */
[----:B------:R-:W-:Y:S01]  /*6800*/  @!P5 STG.E.U8 desc[UR36][R158.64+0x9], R93 ;  /* 0x0000095d9e00d986 */ /* 0x000fe2000c101124 */
[----:B------:R-:W-:Y:S02]  /*6810*/  ISETP.LT.OR P5, PT, R3, 0x12, !P2 ;  /* 0x000000120300780c */ /* 0x000fe400057a1670 */
[----:B------:R-:W-:Y:S01]  /*6820*/  @!P4 IMAD R95, R95, R153, RZ ;  /* 0x000000995f5fc224 */ /* 0x000fe200078e02ff */
[----:B------:R0:W-:Y:S01]  /*6830*/  @!P1 STG.E.U8 desc[UR36][R8.64+0x8], R5 ;  /* 0x0000080508009986 */ /* 0x0001e2000c101124 */
[----:B------:R-:W-:-:S03]  /*6840*/  ISETP.LT.OR P1, PT, R3, 0x11, !P0 ;  /* 0x000000110300780c */ /* 0x000fc60004721670 */
[----:B------:R-:W-:Y:S01]  /*6850*/  @!P4 STG.E.U8 desc[UR36][R8.64+0x9], R95 ;  /* 0x0000095f0800c986 */ /* 0x000fe2000c101124 */
[----:B------:R-:W-:Y:S01]  /*6860*/  ISETP.LT.OR P4, PT, R3, 0x12, !P0 ;  /* 0x000000120300780c */ /* 0x000fe20004781670 */
[----:B-1----:R-:W-:-:S04]  /*6870*/  @!P3 IMAD R13, R96, R153, RZ ;  /* 0x00000099600db224 */ /* 0x002fc800078e02ff */
[-C--:B------:R-:W-:Y:S01]  /*6880*/  @!P5 IMAD R97, R97, R153.reuse, RZ ;  /* 0x000000996161d224 */ /* 0x080fe200078e02ff */
[----:B------:R1:W-:Y:S01]  /*6890*/  @!P3 STG.E.U8 desc[UR36][R158.64+0x10], R13 ;  /* 0x0000100d9e00b986 */ /* 0x0003e2000c101124 */
[C---:B------:R-:W-:Y:S02]  /*68a0*/  ISETP.LT.OR P3, PT, R3.reuse, 0x19, !P2 ;  /* 0x000000190300780c */ /* 0x040fe40005761670 */
[-C--:B---3--:R-:W-:Y:S01]  /*68b0*/  @!P1 IMAD R15, R98, R153.reuse, RZ ;  /* 0x00000099620f9224 */ /* 0x088fe200078e02ff */
[----:B------:R-:W-:Y:S01]  /*68c0*/  @!P5 STG.E.U8 desc[UR36][R158.64+0x11], R97 ;  /* 0x000011619e00d986 */ /* 0x000fe2000c101124 */
[----:B------:R-:W-:Y:S02]  /*68d0*/  ISETP.LT.OR P5, PT, R3, 0x1a, !P2 ;  /* 0x0000001a0300780c */ /* 0x000fe400057a1670 */
[----:B------:R-:W-:Y:S01]  /*68e0*/  @!P4 IMAD R99, R99, R153, RZ ;  /* 0x000000996363c224 */ /* 0x000fe200078e02ff */
[----:B------:R3:W-:Y:S01]  /*68f0*/  @!P1 STG.E.U8 desc[UR36][R8.64+0x10], R15 ;  /* 0x0000100f08009986 */ /* 0x0007e2000c101124 */
[----:B------:R-:W-:-:S03]  /*6900*/  ISETP.LT.OR P1, PT, R3, 0x19, !P0 ;  /* 0x000000190300780c */ /* 0x000fc60004721670 */
[----:B------:R-:W-:Y:S01]  /*6910*/  @!P4 STG.E.U8 desc[UR36][R8.64+0x11], R99 ;  /* 0x000011630800c986 */ /* 0x000fe2000c101124 */
[----:B------:R-:W-:Y:S01]  /*6920*/  ISETP.LT.OR P4, PT, R3, 0x1a, !P0 ;  /* 0x0000001a0300780c */ /* 0x000fe20004781670 */
[----:B0-----:R-:W-:-:S04]  /*6930*/  @!P3 IMAD R5, R100, R153, RZ ;  /* 0x000000996405b224 */ /* 0x001fc800078e02ff */
[-C--:B------:R-:W-:Y:S01]  /*6940*/  @!P5 IMAD R101, R101, R153.reuse, RZ ;  /* 0x000000996565d224 */ /* 0x080fe200078e02ff */
[----:B------:R0:W-:Y:S01]  /*6950*/  @!P3 STG.E.U8 desc[UR36][R158.64+0x18], R5 ;  /* 0x000018059e00b986 */ /* 0x0001e2000c101124 */
[C---:B------:R-:W-:Y:S02]  /*6960*/  ISETP.LT.OR P3, PT, R3.reuse, 0x21, !P2 ;  /* 0x000000210300780c */ /* 0x040fe40005761670 */
[-C--:B-1----:R-:W-:Y:S01]  /*6970*/  @!P1 IMAD R13, R102, R153.reuse, RZ ;  /* 0x00000099660d9224 */ /* 0x082fe200078e02ff */
[----:B------:R-:W-:Y:S01]  /*6980*/  @!P5 STG.E.U8 desc[UR36][R158.64+0x19], R101 ;  /* 0x000019659e00d986 */ /* 0x000fe2000c101124 */
[----:B------:R-:W-:Y:S02]  /*6990*/  ISETP.LT.OR P5, PT, R3, 0x22, !P2 ;  /* 0x000000220300780c */ /* 0x000fe400057a1670 */
[----:B------:R-:W-:Y:S01]  /*69a0*/  @!P4 IMAD R103, R103, R153, RZ ;  /* 0x000000996767c224 */ /* 0x000fe200078e02ff */
[----:B------:R1:W-:Y:S01]  /*69b0*/  @!P1 STG.E.U8 desc[UR36][R8.64+0x18], R13 ;  /* 0x0000180d08009986 */ /* 0x0003e2000c101124 */
[----:B------:R-:W-:-:S03]  /*69c0*/  ISETP.LT.OR P1, PT, R3, 0x21, !P0 ;  /* 0x000000210300780c */ /* 0x000fc60004721670 */
[----:B------:R-:W-:Y:S01]  /*69d0*/  @!P4 STG.E.U8 desc[UR36][R8.64+0x19], R103 ;  /* 0x000019670800c986 */ /* 0x000fe2000c101124 */
[----:B------:R-:W-:Y:S01]  /*69e0*/  ISETP.LT.OR P4, PT, R3, 0x22, !P0 ;  /* 0x000000220300780c */ /* 0x000fe20004781670 */
[----:B---3--:R-:W-:-:S04]  /*69f0*/  @!P3 IMAD R15, R104, R153, RZ ;  /* 0x00000099680fb224 */ /* 0x008fc800078e02ff */
        /* <DEDUP_REMOVED lines=128> */
[----:B------:R-:W-:-:S02]  /*7200*/  ISETP.GE.AND P1, PT, R0, 0x81, PT ;  /* 0x000000810000780c */ /* 0x000fc40003f26270 */
[C---:B------:R-:W-:Y:S01]  /*7210*/  ISETP.LT.OR P5, PT, R3.reuse, 0x79, !P0 ;  /* 0x000000790300780c */ /* 0x040fe200047a1670 */
[----:B------:R-:W-:Y:S01]  /*7220*/  @!P4 STG.E.U8 desc[UR36][R8.64+0x71], R147 ;  /* 0x000071930800c986 */ /* 0x000fe2000c101124 */
[C---:B------:R-:W-:Y:S01]  /*7230*/  ISETP.LT.OR P0, PT, R3.reuse, 0x7a, !P0 ;  /* 0x0000007a0300780c */ /* 0x040fe20004701670 */
[----:B0-----:R-:W-:Y:S01]  /*7240*/  @!P3 IMAD R5, R148, R153, RZ ;  /* 0x000000999405b224 */ /* 0x001fe200078e02ff */
[----:B------:R-:W-:-:S03]  /*7250*/  ISETP.LT.OR P4, PT, R3, 0x1, !P1 ;  /* 0x000000010300780c */ /* 0x000fc60004f81670 */
[----:B------:R-:W-:Y:S01]  /*7260*/  @!P2 IMAD R149, R149, R153, RZ ;  /* 0x000000999595a224 */ /* 0x000fe200078e02ff */
[----:B------:R0:W-:Y:S01]  /*7270*/  @!P3 STG.E.U8 desc[UR36][R158.64+0x78], R5 ;  /* 0x000078059e00b986 */ /* 0x0001e2000c101124 */
[----:B------:R-:W-:-:S03]  /*7280*/  ISETP.LT.OR P3, PT, R3, 0x2, !P1 ;  /* 0x000000020300780c */ /* 0x000fc60004f61670 */
[----:B------:R-:W-:Y:S01]  /*7290*/  @!P2 STG.E.U8 desc[UR36][R158.64+0x79], R149 ;  /* 0x000079959e00a986 */ /* 0x000fe2000c101124 */
[-C--:B-1----:R-:W-:Y:S01]  /*72a0*/  @!P5 IMAD R13, R150, R153.reuse, RZ ;  /* 0x00000099960dd224 */ /* 0x082fe200078e02ff */
[----:B------:R-:W-:Y:S01]  /*72b0*/  ISETP.GE.AND P2, PT, R0, 0x89, PT ;  /* 0x000000890000780c */ /* 0x000fe20003f46270 */
[-C--:B------:R-:W-:Y:S02]  /*72c0*/  @!P0 IMAD R151, R151, R153.reuse, RZ ;  /* 0x0000009997978224 */ /* 0x080fe400078e02ff */
[----:B---3--:R-:W-:Y:S01]  /*72d0*/  @!P4 IMAD R15, R24, R153, RZ ;  /* 0x00000099180fc224 */ /* 0x008fe200078e02ff */
[----:B------:R1:W-:Y:S01]  /*72e0*/  @!P5 STG.E.U8 desc[UR36][R8.64+0x78], R13 ;  /* 0x0000780d0800d986 */ /* 0x0003e2000c101124 */
[----:B------:R-:W-:-:S03]  /*72f0*/  ISETP.LT.OR P5, PT, R3, 0x1, !P2 ;  /* 0x000000010300780c */ /* 0x000fc600057a1670 */
[----:B------:R-:W-:Y:S01]  /*7300*/  @!P3 IMAD R25, R25, R153, RZ ;  /* 0x000000991919b224 */ /* 0x000fe200078e02ff */
[----:B------:R-:W-:Y:S01]  /*7310*/  @!P0 STG.E.U8 desc[UR36][R8.64+0x79], R151 ;  /* 0x0000799708008986 */ /* 0x000fe2000c101124 */
[----:B------:R-:W-:-:S03]  /*7320*/  ISETP.LT.OR P0, PT, R3, 0x2, !P2 ;  /* 0x000000020300780c */ /* 0x000fc60005701670 */
[----:B------:R-:W-:Y:S01]  /*7330*/  @!P4 STG.E.U8 desc[UR36][R6.64], R15 ;  /* 0x0000000f0600c986 */ /* 0x000fe2000c101124 */
        /* <DEDUP_REMOVED lines=19> */
[-C--:B------:R-:W-:Y:S01]  /*7470*/  @!P4 IMAD R9, R32, R153.reuse, RZ ;  /* 0x000000992009c224 */ /* 0x080fe200078e02ff */
        /* <DEDUP_REMOVED lines=127> */
[----:B-1----:R-:W-:-:S04]  /*7c70*/  @!P5 IMAD R13, R74, R153, RZ ;  /* 0x000000994a0dd224 */ /* 0x002fc800078e02ff */
        /* <DEDUP_REMOVED lines=12> */
[----:B------:R-:W-:-:S04]  /*7d40*/  @!P0 IMAD R9, R78, R153, RZ ;  /* 0x000000994e098224 */ /* 0x000fc800078e02ff */
[-C--:B------:R-:W-:Y:S01]  /*7d50*/  @!P4 IMAD R79, R79, R153.reuse, RZ ;  /* 0x000000994f4fc224 */ /* 0x080fe200078e02ff */
[----:B------:R1:W-:Y:S01]  /*7d60*/  @!P0 STG.E.U8 desc[UR36][R10.64+0x68], R9 ;  /* 0x000068090a008986 */ /* 0x0003e2000c101124 */
[----:B------:R-:W-:Y:S02]  /*7d70*/  ISETP.LT.OR P0, PT, R3, 0x71, !P2 ;  /* 0x000000710300780c */ /* 0x000fe40005701670 */
[----:B------:R-:W-:Y:S01]  /*7d80*/  @!P3 IMAD R81, R81, R153, RZ ;  /* 0x000000995151b224 */ /* 0x000fe200078e02ff */
[----:B------:R3:W-:Y:S01]  /*7d90*/  @!P4 STG.E.U8 desc[UR36][R10.64+0x69], R79 ;  /* 0x0000694f0a00c986 */ /* 0x0007e2000c101124 */
[----:B------:R-:W-:-:S03]  /*7da0*/  ISETP.LT.OR P4, PT, R3, 0x72, !P2 ;  /* 0x000000720300780c */ /* 0x000fc60005781670 */
[----:B------:R3:W-:Y:S01]  /*7db0*/  @!P3 STG.E.U8 desc[UR36][R6.64+0x71], R81 ;  /* 0x000071510600b986 */ /* 0x0007e2000c101124 */
[C---:B------:R-:W-:Y:S02]  /*7dc0*/  ISETP.LT.OR P3, PT, R3.reuse, 0x79, !P1 ;  /* 0x000000790300780c */ /* 0x040fe40004f61670 */
[C---:B------:R-:W-:Y:S01]  /*7dd0*/  ISETP.LT.OR P1, PT, R3.reuse, 0x7a, !P1 ;  /* 0x0000007a0300780c */ /* 0x040fe20004f21670 */
[----:B------:R3:W-:Y:S01]  /*7de0*/  @!P5 STG.E.U8 desc[UR36][R6.64+0x70], R13 ;  /* 0x0000700d0600d986 */ /* 0x0007e2000c101124 */
[C---:B------:R-:W-:Y:S02]  /*7df0*/  ISETP.LT.OR P5, PT, R3.reuse, 0x79, !P2 ;  /* 0x000000790300780c */ /* 0x040fe400057a1670 */
[----:B------:R-:W-:Y:S01]  /*7e00*/  ISETP.LT.OR P2, PT, R3, 0x7a, !P2 ;  /* 0x0000007a0300780c */ /* 0x000fe20005741670 */
[-C--:B------:R-:W-:Y:S02]  /*7e10*/  @!P0 IMAD R3, R82, R153.reuse, RZ ;  /* 0x0000009952038224 */ /* 0x080fe400078e02ff */
[----:B------:R-:W-:-:S03]  /*7e20*/  @!P4 IMAD R83, R83, R153, RZ ;  /* 0x000000995353c224 */ /* 0x000fc600078e02ff */
[----:B------:R3:W-:Y:S01]  /*7e30*/  @!P0 STG.E.U8 desc[UR36][R10.64+0x70], R3 ;  /* 0x000070030a008986 */ /* 0x0007e2000c101124 */
[-C--:B0-----:R-:W-:Y:S02]  /*7e40*/  @!P3 IMAD R5, R84, R153.reuse, RZ ;  /* 0x000000995405b224 */ /* 0x081fe400078e02ff */
[-C--:B------:R-:W-:Y:S01]  /*7e50*/  @!P1 IMAD R85, R85, R153.reuse, RZ ;  /* 0x0000009955559224 */ /* 0x080fe200078e02ff */
[----:B------:R3:W-:Y:S01]  /*7e60*/  @!P4 STG.E.U8 desc[UR36][R10.64+0x71], R83 ;  /* 0x000071530a00c986 */ /* 0x0007e2000c101124 */
[-C--:B-1----:R-:W-:Y:S02]  /*7e70*/  @!P5 IMAD R9, R86, R153.reuse, RZ ;  /* 0x000000995609d224 */ /* 0x082fe400078e02ff */
[----:B------:R-:W-:Y:S01]  /*7e80*/  @!P2 IMAD R87, R87, R153, RZ ;  /* 0x000000995757a224 */ /* 0x000fe200078e02ff */
[----:B------:R3:W-:Y:S04]  /*7e90*/  @!P3 STG.E.U8 desc[UR36][R6.64+0x78], R5 ;  /* 0x000078050600b986 */ /* 0x0007e8000c101124 */
[----:B------:R3:W-:Y:S04]  /*7ea0*/  @!P1 STG.E.U8 desc[UR36][R6.64+0x79], R85 ;  /* 0x0000795506009986 */ /* 0x0007e8000c101124 */
[----:B------:R3:W-:Y:S04]  /*7eb0*/  @!P5 STG.E.U8 desc[UR36][R10.64+0x78], R9 ;  /* 0x000078090a00d986 */ /* 0x0007e8000c101124 */
[----:B------:R3:W-:Y:S02]  /*7ec0*/  @!P2 STG.E.U8 desc[UR36][R10.64+0x79], R87 ;  /* 0x000079570a00a986 */ /* 0x0007e4000c101124 */
.L_x_286:
[----:B------:R-:W-:Y:S05]  /*7ed0*/  BSYNC B0 ;  /* 0x0000000000007941 */ /* 0x000fea0003800000 */
.L_x_28:
[----:B------:R-:W-:Y:S01]  /*7ee0*/  ULDC UR4, c[0x0][0xc] ;  /* 0x0000030000047ab9 */ /* 0x000fe20000000800 */
[----:B------:R-:W-:Y:S01]  /*7ef0*/  ULDC UR5, c[0x0][0x10] ;  /* 0x0000040000057ab9 */ /* 0x000fe20000000800 */
[----:B---3--:R-:W3:Y:S01]  /*7f00*/  LDC R3, c[0x0][0x14] ;  /* 0x00000500ff037b82 */ /* 0x008ee20000000800 */
[----:B------:R-:W-:Y:S01]  /*7f10*/  UIMAD.WIDE.U32 UR4, UR4, UR5, URZ ;  /* 0x00000005040472a5 */ /* 0x000fe2000f8e003f */
[----:B------:R-:W-:Y:S01]  /*7f20*/  PRMT R0, RZ, 0x7610, R0 ;  /* 0x00007610ff007816 */ /* 0x000fe20000000000 */
[----:B------:R-:W-:Y:S02]  /*7f30*/  IMAD.MOV.U32 R23, RZ, RZ, -0x1 ;  /* 0xffffffffff177424 */ /* 0x000fe400078e00ff */
[----:B------:R-:W-:Y:S02]  /*7f40*/  IMAD.MOV.U32 R22, RZ, RZ, -0x1 ;  /* 0xffffffffff167424 */ /* 0x000fe400078e00ff */
[----:B---3--:R-:W-:-:S04]  /*7f50*/  IMAD.WIDE.U32 R16, R3, UR4, R16 ;  /* 0x0000000403107c25 */ /* 0x008fc8000f8e0010 */
[----:B------:R-:W-:Y:S01]  /*7f60*/  IMAD R3, R3, UR5, RZ ;  /* 0x0000000503037c24 */ /* 0x000fe2000f8e02ff */
[----:B------:R-:W-:Y:S02]  /*7f70*/  ULDC.64 UR4, c[0x0][0x650] ;  /* 0x0001940000047ab9 */ /* 0x000fe40000000a00 */
[----:B------:R-:W-:Y:S01]  /*7f80*/  ISETP.GE.U32.AND P0, PT, R16, UR4, PT ;  /* 0x0000000410007c0c */ /* 0x000fe2000bf06070 */
[----:B------:R-:W-:-:S05]  /*7f90*/  IMAD.IADD R17, R17, 0x1, R3 ;  /* 0x0000000111117824 */ /* 0x000fca00078e0203 */
[----:B------:R-:W-:-:S13]  /*7fa0*/  ISETP.GE.U32.AND.EX P0, PT, R17, UR5, PT, P0 ;  /* 0x0000000511007c0c */ /* 0x000fda000bf06100 */
[----:B------:R-:W-:Y:S05]  /*7fb0*/  @P0 BRA `(.L_x_287) ;  /* 0x0000000400640947 */ /* 0x000fea0003800000 */
[----:B------:R-:W3:Y:S01]  /*7fc0*/  S2R R12, SR_CTAID.X ;  /* 0x00000000000c7919 */ /* 0x000ee20000002500 */
[----:B0-----:R-:W0:Y:S01]  /*7fd0*/  LDC.64 R10, c[0x0][0x628] ;  /* 0x00018a00ff0a7b82 */ /* 0x001e220000000a00 */
[----:B------:R-:W-:Y:S01]  /*7fe0*/  ULDC UR4, c[0x0][0x150] ;  /* 0x0000540000047ab9 */ /* 0x000fe20000000800 */
[----:B------:R-:W-:Y:S01]  /*7ff0*/  IMAD.MOV.U32 R8, RZ, RZ, R16 ;  /* 0x000000ffff087224 */ /* 0x000fe200078e0010 */
[----:B------:R-:W0:Y:S01]  /*8000*/  S2R R23, SR_CTAID.Y ;  /* 0x0000000000177919 */ /* 0x000e220000002600 */
[----:B------:R-:W-:-:S04]  /*8010*/  IMAD.MOV.U32 R9, RZ, RZ, R17 ;  /* 0x000000ffff097224 */ /* 0x000fc800078e0011 */
[----:B------:R-:W1:Y:S08]  /*8020*/  LDC R21, c[0x0][0x144] ;  /* 0x00005100ff157b82 */ /* 0x000e700000000800 */
[----:B------:R-:W1:Y:S08]  /*8030*/  LDC R0, c[0x0][0x630] ;  /* 0x00018c00ff007b82 */ /* 0x000e700000000800 */
[----:B------:R-:W1:Y:S01]  /*8040*/  LDC.64 R14, c[0x0][0x620] ;  /* 0x00018800ff0e7b82 */ /* 0x000e620000000a00 */
[----:B0-----:R-:W-:-:S04]  /*8050*/  ISETP.NE.U32.AND P0, PT, R10, RZ, PT ;  /* 0x000000ff0a00720c */ /* 0x001fc80003f05070 */
[----:B------:R-:W-:Y:S02]  /*8060*/  ISETP.NE.AND.EX P0, PT, R11, RZ, PT, P0 ;  /* 0x000000ff0b00720c */ /* 0x000fe40003f05300 */
[----:B---3--:R-:W-:-:S05]  /*8070*/  I2FP.F32.U32 R3, R12 ;  /* 0x0000000c00037245 */ /* 0x008fca0000201000 */
[----:B------:R-:W-:-:S04]  /*8080*/  FMUL R3, R3, UR4 ;  /* 0x0000000403037c20 */ /* 0x000fc80008400000 */
[----:B------:R0:W3:Y:S02]  /*8090*/  F2I.U32.TRUNC.NTZ R20, R3 ;  /* 0x0000000300147305 */ /* 0x0000e4000020f000 */
[----:B------:R-:W-:Y:S05]  /*80a0*/  @!P0 BRA `(.L_x_288) ;  /* 0x0000000000288947 */ /* 0x000fea0003800000 */
[----:B0-----:R-:W0:Y:S02]  /*80b0*/  LDC R3, c[0x0][0x634] ;  /* 0x00018d00ff037b82 */ /* 0x001e240000000800 */
[----:B0-----:R-:W-:-:S05]  /*80c0*/  IADD3 R3, P0, R16, R3, RZ ;  /* 0x0000000310037210 */ /* 0x001fca0007f1e0ff */
[----:B------:R-:W-:-:S04]  /*80d0*/  IMAD.X R13, RZ, RZ, R17, P0 ;  /* 0x000000ffff0d7224 */ /* 0x000fc800000e0611 */
[----:B------:R-:W-:-:S04]  /*80e0*/  IMAD.WIDE.U32 R4, R13, R10, RZ ;  /* 0x0000000a0d047225 */ /* 0x000fc800078e00ff */
[----:B-1----:R-:W-:-:S04]  /*80f0*/  IMAD.WIDE.U32 R6, P0, R3, R11, R4 ;  /* 0x0000000b03067225 */ /* 0x002fc80007800004 */
[----:B------:R-:W-:-:S04]  /*8100*/  IMAD.WIDE.U32 R4, R3, R10, RZ ;  /* 0x0000000a03047225 */ /* 0x000fc800078e00ff */
[----:B------:R-:W-:Y:S01]  /*8110*/  IMAD.X R9, RZ, RZ, RZ, P0 ;  /* 0x000000ffff097224 */ /* 0x000fe200000e06ff */
[----:B------:R-:W-:Y:S01]  /*8120*/  IADD3 RZ, P0, R5, R6, RZ ;  /* 0x0000000605ff7210 */ /* 0x000fe20007f1e0ff */
[----:B------:R-:W-:-:S04]  /*8130*/  IMAD.MOV.U32 R8, RZ, RZ, R7 ;  /* 0x000000ffff087224 */ /* 0x000fc800078e0007 */
[----:B------:R-:W-:-:S08]  /*8140*/  IMAD.WIDE.U32.X R8, R13, R11, R8, P0 ;  /* 0x0000000b0d087225 */ /* 0x000fd000000e0408 */
.L_x_288:
[----:B------:R-:W2:Y:S01]  /*8150*/  LDC.64 R26, c[0x0][0x640] ;  /* 0x00019000ff1a7b82 */ /* 0x000ea20000000a00 */
[-CC-:B-1----:R-:W-:Y:S01]  /*8160*/  SHF.R.U64 R22, R8, R0.reuse, R9.reuse ;  /* 0x0000000008167219 */ /* 0x182fe20000001209 */
[----:B---3--:R-:W-:Y:S01]  /*8170*/  IMAD.MOV R20, RZ, RZ, -R20 ;  /* 0x000000ffff147224 */ /* 0x008fe200078e0a14 */
[----:B------:R-:W-:Y:S01]  /*8180*/  SHF.R.U32.HI R0, RZ, R0, R9 ;  /* 0x00000000ff007219 */ /* 0x000fe20000011609 */
[----:B------:R-:W-:Y:S01]  /*8190*/  ULDC UR4, c[0x0][0x154] ;  /* 0x0000550000047ab9 */ /* 0x000fe20000000800 */
[----:B0-----:R-:W-:Y:S01]  /*81a0*/  IADD3 R3, P0, RZ, -R22, RZ ;  /* 0x80000016ff037210 */ /* 0x001fe20007f1e0ff */
[----:B------:R-:W-:Y:S02]  /*81b0*/  IMAD R21, R21, R20, R12 ;  /* 0x0000001415157224 */ /* 0x000fe400078e020c */
[----:B------:R-:W0:Y:S01]  /*81c0*/  LDC R6, c[0x0][0x618] ;  /* 0x00018600ff067b82 */ /* 0x000e220000000800 */
[----:B------:R-:W-:Y:S02]  /*81d0*/  IMAD.MOV.U32 R7, RZ, RZ, 0x1 ;  /* 0x00000001ff077424 */ /* 0x000fe400078e00ff */
[----:B------:R-:W-:-:S04]  /*81e0*/  IMAD.X R5, RZ, RZ, ~R0, P0 ;  /* 0x000000ffff057224 */ /* 0x000fc800000e0e00 */
[-C--:B------:R-:W-:Y:S01]  /*81f0*/  IMAD R0, R5, R14.reuse, RZ ;  /* 0x0000000e05007224 */ /* 0x080fe200078e02ff */
[----:B------:R-:W1:Y:S01]  /*8200*/  LDC R8, c[0x0][0x608] ;  /* 0x00018200ff087b82 */ /* 0x000e620000000800 */
[----:B------:R-:W-:-:S04]  /*8210*/  IMAD.WIDE.U32 R4, R3, R14, R16 ;  /* 0x0000000e03047225 */ /* 0x000fc800078e0010 */
[----:B------:R-:W-:Y:S01]  /*8220*/  IMAD R3, R3, R15, R0 ;  /* 0x0000000f03037224 */ /* 0x000fe200078e0200 */
[----:B------:R-:W-:Y:S02]  /*8230*/  I2FP.F32.U32 R0, R23 ;  /* 0x0000001700007245 */ /* 0x000fe40000201000 */
[----:B------:R-:W3:Y:S01]  /*8240*/  LDC R24, c[0x0][0x658] ;  /* 0x00019600ff187b82 */ /* 0x000ee20000000800 */
[----:B------:R-:W-:Y:S01]  /*8250*/  IMAD.IADD R3, R5, 0x1, R3 ;  /* 0x0000000105037824 */ /* 0x000fe200078e0203 */
[----:B--2---:R-:W-:Y:S01]  /*8260*/  ISETP.NE.U32.AND P0, PT, R26, RZ, PT ;  /* 0x000000ff1a00720c */ /* 0x004fe20003f05070 */
[----:B------:R-:W-:Y:S01]  /*8270*/  FMUL R0, R0, UR4 ;  /* 0x0000000400007c20 */ /* 0x000fe20008400000 */
[----:B------:R-:W-:Y:S02]  /*8280*/  IMAD.MOV.U32 R5, RZ, RZ, -0x1 ;  /* 0xffffffffff057424 */ /* 0x000fe400078e00ff */
[----:B------:R-:W-:Y:S01]  /*8290*/  ISETP.NE.AND.EX P0, PT, R27, RZ, PT, P0 ;  /* 0x000000ff1b00720c */ /* 0x000fe20003f05300 */
[----:B------:R2:W2:Y:S01]  /*82a0*/  F2I.U32.TRUNC.NTZ R13, R0 ;  /* 0x00000000000d7305 */ /* 0x0004a2000020f000 */
[----:B------:R-:W2:Y:S01]  /*82b0*/  LDC R20, c[0x0][0x148] ;  /* 0x00005200ff147b82 */ /* 0x000ea20000000800 */
[----:B0-----:R-:W-:-:S02]  /*82c0*/  SHF.R.U64 R12, R4, R6, R3 ;  /* 0x00000006040c7219 */ /* 0x001fc40000001203 */
[----:B------:R-:W-:-:S05]  /*82d0*/  SHF.R.U32.HI R3, RZ, R6, R3 ;  /* 0x00000006ff037219 */ /* 0x000fca0000011603 */
[----:B------:R-:W0:Y:S01]  /*82e0*/  LDC R15, c[0x0][0x600] ;  /* 0x00018000ff0f7b82 */ /* 0x000e220000000800 */
[-CC-:B-1----:R-:W-:Y:S02]  /*82f0*/  SHF.R.U64 R10, R12, R8.reuse, R3.reuse ;  /* 0x000000080c0a7219 */ /* 0x182fe40000001203 */
[----:B------:R-:W-:-:S05]  /*8300*/  SHF.R.U32.HI R3, RZ, R8, R3 ;  /* 0x00000008ff037219 */ /* 0x000fca0000011603 */
[----:B------:R-:W1:Y:S01]  /*8310*/  LDC R28, c[0x0][0x648] ;  /* 0x00019200ff1c7b82 */ /* 0x000e620000000800 */
[-C--:B---3--:R-:W-:Y:S02]  /*8320*/  SHF.L.U32 R4, R5, R24.reuse, RZ ;  /* 0x0000001805047219 */ /* 0x088fe400000006ff */
[--C-:B------:R-:W-:Y:S02]  /*8330*/  SHF.R.U64 R14, R10, R24, R3.reuse ;  /* 0x000000180a0e7219 */ /* 0x100fe40000001203 */
[----:B------:R-:W-:Y:S02]  /*8340*/  LOP3.LUT R25, RZ, R4, RZ, 0x33, !PT ;  /* 0x00000004ff197212 */ /* 0x000fe400078e33ff */
[-C--:B------:R-:W-:Y:S01]  /*8350*/  SHF.R.U32.HI R5, RZ, R24.reuse, R3 ;  /* 0x00000018ff057219 */ /* 0x080fe20000011603 */
[----:B------:R-:W3:Y:S01]  /*8360*/  LDC R29, c[0x0][0x638] ;  /* 0x00018e00ff1d7b82 */ /* 0x000ee20000000800 */
[----:B------:R-:W-:Y:S01]  /*8370*/  SHF.L.U32 R152, R7, R24, RZ ;  /* 0x0000001807987219 */ /* 0x000fe200000006ff */
[----:B------:R-:W-:-:S06]  /*8380*/  IMAD.MOV.U32 R4, RZ, RZ, R14 ;  /* 0x000000ffff047224 */ /* 0x000fcc00078e000e */
[----:B------:R-:W0:Y:S01]  /*8390*/  LDC R30, c[0x0][0x610] ;  /* 0x00018400ff1e7b82 */ /* 0x000e220000000800 */
[----:B------:R-:W-:Y:S05]  /*83a0*/  @!P0 BRA `(.L_x_289) ;  /* 0x0000000000288947 */ /* 0x000fea0003800000 */
[----:B------:R-:W4:Y:S02]  /*83b0*/  LDC R3, c[0x0][0x64c] ;  /* 0x00019300ff037b82 */ /* 0x000f240000000800 */
[----:B----4-:R-:W-:-:S05]  /*83c0*/  IADD3 R3, P0, R14, R3, RZ ;  /* 0x000000030e037210 */ /* 0x010fca0007f1e0ff */
        /* <DEDUP_REMOVED lines=8> */
.L_x_289:
[----:B------:R-:W-:Y:S01]  /*8450*/  ISETP.NE.AND P0, PT, R2, 0x1, PT ;  /* 0x000000010200780c */ /* 0x000fe20003f05270 */
[----:B0-----:R-:W-:Y:S01]  /*8460*/  VIADD R7, R15, 0xffffffff ;  /* 0xffffffff0f077836 */ /* 0x001fe20000000000 */
[----:B-12---:R-:W-:Y:S01]  /*8470*/  SHF.R.U64 R0, R4, R28, R5 ;  /* 0x0000001c04007219 */ /* 0x006fe20000001205 */
[----:B------:R-:W-:Y:S01]  /*8480*/  IMAD.MOV R13, RZ, RZ, -R13 ;  /* 0x000000ffff0d7224 */ /* 0x000fe200078e0a0d */
[----:B------:R-:W-:Y:S01]  /*8490*/  LOP3.LUT R5, R10, R25, RZ, 0xc0, !PT ;  /* 0x000000190a057212 */ /* 0x000fe200078ec0ff */
[----:B------:R-:W-:Y:S02]  /*84a0*/  IMAD.MOV.U32 R4, RZ, RZ, 0x1 ;  /* 0x00000001ff047424 */ /* 0x000fe400078e00ff */
[----:B------:R-:W-:Y:S02]  /*84b0*/  IMAD.MOV R3, RZ, RZ, -R0 ;  /* 0x000000ffff037224 */ /* 0x000fe400078e0a00 */
[----:B------:R-:W-:Y:S01]  /*84c0*/  IMAD R152, R152, R0, R5 ;  /* 0x0000000098987224 */ /* 0x000fe200078e0205 */
[----:B------:R-:W-:Y:S01]  /*84d0*/  LOP3.LUT R5, R12, R7, RZ, 0xc0, !PT ;  /* 0x000000070c057212 */ /* 0x000fe200078ec0ff */
[----:B---3--:R-:W-:-:S02]  /*84e0*/  IMAD R0, R3, R29, R14 ;  /* 0x0000001d03007224 */ /* 0x008fc400078e020e */
[----:B------:R-:W-:Y:S02]  /*84f0*/  @P0 IMAD R21, R20, R13, R23 ;  /* 0x0000000d14150224 */ /* 0x000fe400078e0217 */
[----:B------:R-:W-:Y:S01]  /*8500*/  IMAD R3, R0, R15, R5 ;  /* 0x0000000f00037224 */ /* 0x000fe200078e0205 */
[----:B------:R-:W-:Y:S01]  /*8510*/  PRMT R0, R4, 0x7610, R0 ;  /* 0x0000761004007816 */ /* 0x000fe20000000000 */
[----:B------:R-:W-:-:S05]  /*8520*/  IMAD R152, R152, R30, R21 ;  /* 0x0000001e98987224 */ /* 0x000fca00078e0215 */
[----:B------:R-:W-:Y:S02]  /*8530*/  SEL R23, R3, R152, !P0 ;  /* 0x0000009803177207 */ /* 0x000fe40004000000 */
[----:B------:R-:W-:-:S07]  /*8540*/  SEL R152, R152, R3, !P0 ;  /* 0x0000000398987207 */ /* 0x000fce0004000000 */
.L_x_287:
[----:B------:R-:W-:-:S13]  /*8550*/  LOP3.LUT P0, RZ, R0, 0xff, RZ, 0xc0, !PT ;  /* 0x000000ff00ff7812 */ /* 0x000fda000780c0ff */
[----:B------:R-:W-:Y:S05]  /*8560*/  @P0 BRA `(.L_x_290) ;  /* 0xffffff8800680947 */ /* 0x000fea000383ffff */
[----:B------:R-:W-:Y:S05]  /*8570*/  EXIT ;  /* 0x000000000000794d */ /* 0x000fea0003800000 */
.L_x_3:
[----:B0-----:R-:W-:Y:S01]  /*8580*/  ULDC.64 UR4, c[0x0][0x650] ;  /* 0x0001940000047ab9 */ /* 0x001fe20000000a00 */
        /* <DEDUP_REMOVED lines=25> */
.L_x_292:
[--C-:B------:R-:W-:Y:S01]  /*8720*/  SHF.R.U64 R12, R10, R14, R11.reuse ;  /* 0x0000000e0a0c7219 */ /* 0x100fe2000000120b */
[----:B------:R-:W0:Y:S01]  /*8730*/  LDC R22, c[0x0][0x618] ;  /* 0x00018600ff167b82 */ /* 0x000e220000000800 */
[----:B------:R-:W-:Y:S01]  /*8740*/  I2FP.F32.U32 R6, R4 ;  /* 0x0000000400067245 */ /* 0x000fe20000201000 */
[----:B------:R-:W-:Y:S01]  /*8750*/  ULDC UR4, c[0x0][0x150] ;  /* 0x0000540000047ab9 */ /* 0x000fe20000000800 */
[----:B------:R-:W-:Y:S02]  /*8760*/  SHF.R.U32.HI R5, RZ, R14, R11 ;  /* 0x0000000eff057219 */ /* 0x000fe4000001160b */
[----:B------:R-:W-:Y:S01]  /*8770*/  IADD3 R9, P0, RZ, -R12, RZ ;  /* 0x8000000cff097210 */ /* 0x000fe20007f1e0ff */
[----:B------:R-:W-:Y:S01]  /*8780*/  FMUL R11, R6, UR4 ;  /* 0x00000004060b7c20 */ /* 0x000fe20008400000 */
[----:B------:R-:W-:Y:S01]  /*8790*/  ULDC UR4, c[0x0][0x154] ;  /* 0x0000550000047ab9 */ /* 0x000fe20000000800 */
[----:B------:R-:W1:Y:S02]  /*87a0*/  LDC.64 R24, c[0x0][0x640] ;  /* 0x00019000ff187b82 */ /* 0x000e640000000a00 */
[----:B------:R-:W-:-:S02]  /*87b0*/  IMAD.X R5, RZ, RZ, ~R5, P0 ;  /* 0x000000ffff057224 */ /* 0x000fc400000e0e05 */
[----:B------:R-:W2:Y:S01]  /*87c0*/  F2I.U32.TRUNC.NTZ R11, R11 ;  /* 0x0000000b000b7305 */ /* 0x000ea2000020f000 */
[----:B------:R-:W-:-:S03]  /*87d0*/  IMAD.WIDE.U32 R6, R9, R20, R16 ;  /* 0x0000001409067225 */ /* 0x000fc600078e0010 */
[----:B------:R-:W3:Y:S01]  /*87e0*/  LDC R13, c[0x0][0x144] ;  /* 0x00005100ff0d7b82 */ /* 0x000ee20000000800 */
[----:B------:R-:W-:-:S04]  /*87f0*/  IMAD R8, R5, R20, RZ ;  /* 0x0000001405087224 */ /* 0x000fc800078e02ff */
[----:B------:R-:W-:Y:S02]  /*8800*/  IMAD R5, R9, R21, R8 ;  /* 0x0000001509057224 */ /* 0x000fe400078e0208 */
[----:B------:R-:W-:Y:S01]  /*8810*/  IMAD.MOV.U32 R8, RZ, RZ, -0x1 ;  /* 0xffffffffff087424 */ /* 0x000fe200078e00ff */
[----:B------:R-:W4:Y:S01]  /*8820*/  LDC R14, c[0x0][0x608] ;  /* 0x00018200ff0e7b82 */ /* 0x000f220000000800 */
[----:B------:R-:W-:Y:S01]  /*8830*/  IMAD.IADD R5, R7, 0x1, R5 ;  /* 0x0000000107057824 */ /* 0x000fe200078e0205 */
[----:B------:R-:W-:-:S04]  /*8840*/  I2FP.F32.U32 R7, R3 ;  /* 0x0000000300077245 */ /* 0x000fc80000201000 */
[-C--:B0-----:R-:W-:Y:S01]  /*8850*/  SHF.R.U64 R10, R6, R22.reuse, R5 ;  /* 0x00000016060a7219 */ /* 0x081fe20000001205 */
[----:B--2---:R-:W-:Y:S01]  /*8860*/  IMAD.MOV R6, RZ, RZ, -R11 ;  /* 0x000000ffff067224 */ /* 0x004fe200078e0a0b */
[----:B------:R-:W0:Y:S01]  /*8870*/  LDC R9, c[0x0][0x658] ;  /* 0x00019600ff097b82 */ /* 0x000e220000000800 */
[----:B-1----:R-:W-:Y:S01]  /*8880*/  ISETP.NE.U32.AND P0, PT, R24, RZ, PT ;  /* 0x000000ff1800720c */ /* 0x002fe20003f05070 */
[----:B------:R-:W-:Y:S01]  /*8890*/  FMUL R7, R7, UR4 ;  /* 0x0000000407077c20 */ /* 0x000fe20008400000 */
[----:B------:R-:W-:Y:S02]  /*88a0*/  SHF.R.U32.HI R5, RZ, R22, R5 ;  /* 0x00000016ff057219 */ /* 0x000fe40000011605 */
[----:B------:R-:W-:-:S03]  /*88b0*/  ISETP.NE.AND.EX P0, PT, R25, RZ, PT, P0 ;  /* 0x000000ff1900720c */ /* 0x000fc60003f05300 */
[----:B------:R-:W1:Y:S01]  /*88c0*/  LDC R20, c[0x0][0x148] ;  /* 0x00005200ff147b82 */ /* 0x000e620000000800 */
[----:B---3--:R-:W-:Y:S02]  /*88d0*/  IMAD R23, R13, R6, R4 ;  /* 0x000000060d177224 */ /* 0x008fe400078e0204 */
[----:B------:R-:W-:-:S05]  /*88e0*/  IMAD.MOV.U32 R6, RZ, RZ, 0x1 ;  /* 0x00000001ff067424 */ /* 0x000fca00078e00ff */
[----:B------:R-:W2:Y:S01]  /*88f0*/  LDC R21, c[0x0][0x600] ;  /* 0x00018000ff157b82 */ /* 0x000ea20000000800 */
[-CC-:B----4-:R-:W-:Y:S02]  /*8900*/  SHF.R.U64 R13, R10, R14.reuse, R5.reuse ;  /* 0x0000000e0a0d7219 */ /* 0x190fe40000001205 */
[----:B------:R-:W-:Y:S02]  /*8910*/  SHF.R.U32.HI R4, RZ, R14, R5 ;  /* 0x0000000eff047219 */ /* 0x000fe40000011605 */
[----:B------:R3:W4:Y:S03]  /*8920*/  F2I.U32.TRUNC.NTZ R14, R7 ;  /* 0x00000007000e7305 */ /* 0x000726000020f000 */
[----:B------:R-:W1:Y:S01]  /*8930*/  LDC R26, c[0x0][0x648] ;  /* 0x00019200ff1a7b82 */ /* 0x000e620000000800 */
[-C--:B0-----:R-:W-:Y:S02]  /*8940*/  SHF.R.U64 R15, R13, R9.reuse, R4 ;  /* 0x000000090d0f7219 */ /* 0x081fe40000001204 */
[----:B------:R-:W-:-:S02]  /*8950*/  SHF.L.U32 R8, R8, R9, RZ ;  /* 0x0000000908087219 */ /* 0x000fc400000006ff */
[-C--:B------:R-:W-:Y:S01]  /*8960*/  SHF.R.U32.HI R5, RZ, R9.reuse, R4 ;  /* 0x00000009ff057219 */ /* 0x080fe20000011604 */
[----:B------:R-:W-:Y:S01]  /*8970*/  IMAD.MOV.U32 R4, RZ, RZ, R15 ;  /* 0x000000ffff047224 */ /* 0x000fe200078e000f */
[----:B------:R-:W-:Y:S01]  /*8980*/  SHF.L.U32 R22, R6, R9, RZ ;  /* 0x0000000906167219 */ /* 0x000fe200000006ff */
[----:B------:R-:W0:Y:S01]  /*8990*/  LDC R27, c[0x0][0x638] ;  /* 0x00018e00ff1b7b82 */ /* 0x000e220000000800 */
[----:B------:R-:W-:-:S07]  /*89a0*/  LOP3.LUT R28, RZ, R8, RZ, 0x33, !PT ;  /* 0x00000008ff1c7212 */ /* 0x000fce00078e33ff */
        /* <DEDUP_REMOVED lines=12> */
.L_x_293:
[----:B------:R-:W-:Y:S01]  /*8a70*/  ISETP.NE.AND P0, PT, R2, 0x1, PT ;  /* 0x000000010200780c */ /* 0x000fe20003f05270 */
[----:B--2---:R-:W-:Y:S01]  /*8a80*/  VIADD R7, R21, 0xffffffff ;  /* 0xffffffff15077836 */ /* 0x004fe20000000000 */
[----:B-1----:R-:W-:Y:S01]  /*8a90*/  SHF.R.U64 R5, R4, R26, R5 ;  /* 0x0000001a04057219 */ /* 0x002fe20000001205 */
[----:B------:R-:W-:Y:S01]  /*8aa0*/  IMAD.MOV R14, RZ, RZ, -R14 ;  /* 0x000000ffff0e7224 */ /* 0x000fe200078e0a0e */
[----:B------:R-:W-:Y:S01]  /*8ab0*/  LOP3.LUT R4, R13, R28, RZ, 0xc0, !PT ;  /* 0x0000001c0d047212 */ /* 0x000fe200078ec0ff */
[----:B------:R-:W-:Y:S01]  /*8ac0*/  IMAD.MOV.U32 R8, RZ, RZ, R12 ;  /* 0x000000ffff087224 */ /* 0x000fe200078e000c */
[----:B------:R-:W-:Y:S01]  /*8ad0*/  LOP3.LUT R10, R10, R7, RZ, 0xc0, !PT ;  /* 0x000000070a0a7212 */ /* 0x000fe200078ec0ff */
[----:B------:R-:W-:Y:S02]  /*8ae0*/  IMAD.MOV R6, RZ, RZ, -R5 ;  /* 0x000000ffff067224 */ /* 0x000fe400078e0a05 */
[----:B------:R-:W-:-:S04]  /*8af0*/  IMAD R4, R22, R5, R4 ;  /* 0x0000000516047224 */ /* 0x000fc800078e0204 */
[----:B------:R-:W-:Y:S02]  /*8b00*/  @P0 IMAD R23, R20, R14, R3 ;  /* 0x0000000e14170224 */ /* 0x000fe400078e0203 */
[----:B0-----:R-:W-:Y:S02]  /*8b10*/  IMAD R3, R6, R27, R15 ;  /* 0x0000001b06037224 */ /* 0x001fe400078e020f */
[----:B------:R-:W-:Y:S02]  /*8b20*/  IMAD R7, R4, R29, R23 ;  /* 0x0000001d04077224 */ /* 0x000fe400078e0217 */
[----:B------:R-:W-:Y:S02]  /*8b30*/  IMAD R4, R3, R21, R10 ;  /* 0x0000001503047224 */ /* 0x000fe400078e020a */
[----:B------:R-:W-:-:S03]  /*8b40*/  IMAD.MOV.U32 R6, RZ, RZ, 0x1 ;  /* 0x00000001ff067424 */ /* 0x000fc600078e00ff */
[----:B------:R-:W-:Y:S02]  /*8b50*/  SEL R9, R4, R7, !P0 ;  /* 0x0000000704097207 */ /* 0x000fe40004000000 */
[----:B------:R-:W-:-:S07]  /*8b60*/  SEL R7, R7, R4, !P0 ;  /* 0x0000000407077207 */ /* 0x000fce0004000000 */
.L_x_291:
[----:B------:R-:W-:-:S08]  /*8b70*/  NOP ;  /* 0x0000000000007918 */ /* 0x000fd00000000000 */
[----:B------:R-:W0:-:S00]  /*8b80*/  USETMAXREG.DEALLOC.CTAPOOL 0x28 ;  /* 0x00000028000079c8 */ /* 0x000e0000080e0500 */
[----:B0-----:R-:W-:-:S13]  /*8b90*/  ISETP.NE.AND P0, PT, R0, RZ, PT ;  /* 0x000000ff0000720c */ /* 0x001fda0003f05270 */
[----:B------:R-:W-:Y:S05]  /*8ba0*/  @P0 EXIT ;  /* 0x000000000000094d */ /* 0x000fea0003800000 */
[----:B------:R-:W-:Y:S01]  /*8bb0*/  LOP3.LUT P0, RZ, R6, 0xff, RZ, 0xc0, !PT ;  /* 0x000000ff06ff7812 */ /* 0x000fe2000780c0ff */
[----:B------:R-:W-:Y:S02]  /*8bc0*/  IMAD.MOV.U32 R0, RZ, RZ, 0x1 ;  /* 0x00000001ff007424 */ /* 0x000fe400078e00ff */
[----:B------:R-:W-:-:S10]  /*8bd0*/  IMAD.MOV.U32 R12, RZ, RZ, RZ ;  /* 0x000000ffff0c7224 */ /* 0x000fd400078e00ff */
[----:B------:R-:W-:Y:S05]  /*8be0*/  @!P0 BRA `(.L_x_294) ;  /* 0x0000000c00308947 */ /* 0x000fea0003800000 */
[----:B------:R-:W0:Y:S01]  /*8bf0*/  LDC R0, c[0x0][0x28c] ;  /* 0x0000a300ff007b82 */ /* 0x000e220000000800 */
[----:B------:R-:W-:Y:S01]  /*8c00*/  ULDC UR5, c[0x0][0x600] ;  /* 0x0001800000057ab9 */ /* 0x000fe20000000800 */
[----:B------:R-:W-:Y:S01]  /*8c10*/  ULDC UR4, c[0x0][0xc] ;  /* 0x0000030000047ab9 */ /* 0x000fe20000000800 */
[----:B------:R-:W-:Y:S01]  /*8c20*/  UIADD3 UR16, UR5, -0x1, URZ ;  /* 0xffffffff05107890 */ /* 0x000fe2000fffe03f */
[C---:B------:R-:W-:Y:S01]  /*8c30*/  LOP3.LUT P2, RZ, R18.reuse, 0x7f, RZ, 0xc0, !PT ;  /* 0x0000007f12ff7812 */ /* 0x040fe2000784c0ff */
[----:B------:R-:W-:Y:S01]  /*8c40*/  ULDC UR6, c[0x0][0x658] ;  /* 0x0001960000067ab9 */ /* 0x000fe20000000800 */
[----:B------:R-:W-:Y:S01]  /*8c50*/  ULDC UR5, c[0x0][0x10] ;  /* 0x0000040000057ab9 */ /* 0x000fe20000000800 */
[----:B------:R-:W-:Y:S01]  /*8c60*/  UMOV UR7, 0xffffffff ;  /* 0xffffffff00077882 */ /* 0x000fe20000000000 */
[----:B------:R-:W-:Y:S01]  /*8c70*/  UMOV UR8, 0x1 ;  /* 0x0000000100087882 */ /* 0x000fe20000000000 */
[----:B------:R-:W-:Y:S01]  /*8c80*/  UIMAD.WIDE.U32 UR4, UR4, UR5, URZ ;  /* 0x00000005040472a5 */ /* 0x000fe2000f8e003f */
[----:B------:R-:W-:Y:S01]  /*8c90*/  LOP3.LUT P0, RZ, R18, 0x1f, RZ, 0xc0, !PT ;  /* 0x0000001f12ff7812 */ /* 0x000fe2000780c0ff */
[----:B------:R-:W-:Y:S01]  /*8ca0*/  USHF.L.U32 UR7, UR7, UR6, URZ ;  /* 0x0000000607077299 */ /* 0x000fe2000800063f */
[----:B------:R-:W-:Y:S01]  /*8cb0*/  BSSY B0, `(.L_x_294) ;  /* 0x00000bf000007945 */ /* 0x000fe20003800000 */
[----:B------:R-:W-:Y:S01]  /*8cc0*/  USHF.L.U32 UR18, UR8, UR6, URZ ;  /* 0x0000000608127299 */ /* 0x000fe2000800063f */
[----:B------:R-:W-:Y:S01]  /*8cd0*/  IMAD.MOV.U32 R13, RZ, RZ, 0x1 ;  /* 0x00000001ff0d7424 */ /* 0x000fe200078e00ff */
[----:B------:R-:W-:Y:S01]  /*8ce0*/  LOP3.LUT R11, R19, 0x2, RZ, 0xfc, !PT ;  /* 0x00000002130b7812 */ /* 0x000fe200078efcff */
[----:B------:R-:W-:Y:S01]  /*8cf0*/  ULDC UR6, c[0x0][0x14] ;  /* 0x0000050000067ab9 */ /* 0x000fe20000000800 */
[----:B------:R-:W-:Y:S01]  /*8d00*/  PLOP3.LUT P0, PT, P0, P2, PT, 0x8a, 0x0 ;  /* 0x000000000000781c */ /* 0x000fe20000705172 */
[----:B------:R-:W-:Y:S01]  /*8d10*/  UIMAD.WIDE.U32 UR20, UR4, UR6, URZ ;  /* 0x00000006041472a5 */ /* 0x000fe2000f8e003f */
[----:B------:R-:W-:Y:S01]  /*8d20*/  IMAD.MOV.U32 R12, RZ, RZ, RZ ;  /* 0x000000ffff0c7224 */ /* 0x000fe200078e00ff */
[----:B------:R-:W-:-:S02]  /*8d30*/  UIMAD UR13, UR5, UR6, URZ ;  /* 0x00000006050d72a4 */ /* 0x000fc4000f8e023f */
[----:B------:R-:W-:Y:S01]  /*8d40*/  ULOP3.LUT UR17, URZ, UR7, URZ, 0x33, !UPT ;  /* 0x000000073f117292 */ /* 0x000fe2000f8e333f */
[----:B0-----:R-:W-:Y:S01]  /*8d50*/  VIADD R0, R0, 0x1f ;  /* 0x0000001f00007836 */ /* 0x001fe20000000000 */
[----:B------:R-:W-:Y:S01]  /*8d60*/  UIADD3 UR13, UR21, UR13, URZ ;  /* 0x0000000d150d7290 */ /* 0x000fe2000fffe03f */
[----:B------:R-:W-:-:S03]  /*8d70*/  ULDC.64 UR22, c[0x0][0x198] ;  /* 0x0000660000167ab9 */ /* 0x000fc60000000a00 */
[----:B------:R-:W-:-:S04]  /*8d80*/  SHF.R.S32.HI R3, RZ, 0x1f, R0 ;  /* 0x0000001fff037819 */ /* 0x000fc80000011400 */
[----:B------:R-:W-:Y:S01]  /*8d90*/  LEA.HI R3, R3, R0, RZ, 0x5 ;  /* 0x0000000003037211 */ /* 0x000fe200078f28ff */
[----:B------:R-:W-:-:S03]  /*8da0*/  IMAD.MOV.U32 R0, RZ, RZ, 0x1 ;  /* 0x00000001ff007424 */ /* 0x000fc600078e00ff */
[----:B------:R-:W-:-:S05]  /*8db0*/  SHF.R.S32.HI R3, RZ, 0x5, R3 ;  /* 0x00000005ff037819 */ /* 0x000fca0000011403 */
[----:B------:R-:W-:-:S07]  /*8dc0*/  VIADD R10, R3, 0x1 ;  /* 0x00000001030a7836 */ /* 0x000fce0000000000 */
.L_x_306:
[----:B------:R-:W-:-:S03]  /*8dd0*/  UMOV UR4, 0xffffffff ;  /* 0xffffffff00047882 */ /* 0x000fc60000000000 */
[----:B------:R-:W-:Y:S05]  /*8de0*/  BRA.DIV UR4, `(.L_x_295) ;  /* 0x0000000e04747947 */ /* 0x000fea000b800000 */
[----:B------:R-:W-:-:S13]  /*8df0*/  ELECT P6, URZ, PT ;  /* 0x00000000003f782f */ /* 0x000fda00038c0000 */
.L_x_316:
[----:B------:R-:W0:Y:S01]  /*8e00*/  LDC R4, c[0x0][0x28c] ;  /* 0x0000a300ff047b82 */ /* 0x000e220000000800 */
[----:B------:R-:W-:Y:S01]  /*8e10*/  BSSY B1, `(.L_x_296) ;  /* 0x0000037000017945 */ /* 0x000fe20003800000 */
[----:B0-----:R-:W-:-:S13]  /*8e20*/  ISETP.LT.OR P6, PT, R4, 0x1, !P6 ;  /* 0x000000010400780c */ /* 0x001fda00077c1670 */
[----:B------:R-:W-:Y:S05]  /*8e30*/  @P6 BRA `(.L_x_297) ;  /* 0x0000000000d06947 */ /* 0x000fea0003800000 */
[----:B------:R-:W-:Y:S02]  /*8e40*/  IMAD.SHL.U32 R15, R9, 0x80, RZ ;  /* 0x00000080090f7824 */ /* 0x000fe400078e00ff */
[----:B------:R-:W-:Y:S02]  /*8e50*/  IMAD.SHL.U32 R18, R7, 0x100, RZ ;  /* 0x0000010007127824 */ /* 0x000fe400078e00ff */
[----:B------:R-:W-:Y:S02]  /*8e60*/  IMAD.MOV.U32 R20, RZ, RZ, RZ ;  /* 0x000000ffff147224 */ /* 0x000fe400078e00ff */
[----:B------:R-:W-:Y:S02]  /*8e70*/  IMAD.MOV.U32 R4, RZ, RZ, R10 ;  /* 0x000000ffff047224 */ /* 0x000fe400078e000a */
[----:B------:R-:W-:Y:S02]  /*8e80*/  IMAD.MOV.U32 R5, RZ, RZ, R0 ;  /* 0x000000ffff057224 */ /* 0x000fe400078e0000 */
[----:B------:R-:W-:-:S07]  /*8e90*/  IMAD.MOV.U32 R6, RZ, RZ, R12 ;  /* 0x000000ffff067224 */ /* 0x000fce00078e000c */
.L_x_301:
[----:B------:R-:W0:Y:S01]  /*8ea0*/  S2R R14, SR_CgaCtaId ;  /* 0x00000000000e7919 */ /* 0x000e220000008800 */
[----:B------:R-:W-:Y:S01]  /*8eb0*/  MOV R7, 0x400 ;  /* 0x0000040000077802 */ /* 0x000fe20000000f00 */
[----:B------:R-:W1:Y:S03]  /*8ec0*/  @!P2 LDC R9, c[0x0][0x500] ;  /* 0x00014000ff09ab82 */ /* 0x000e660000000800 */
[----:B0-----:R-:W-:Y:S02]  /*8ed0*/  LEA R21, R14, R7, 0x18 ;  /* 0x000000070e157211 */ /* 0x001fe400078ec0ff */
[----:B------:R-:W-:-:S03]  /*8ee0*/  SHF.L.U32 R7, R5, 0x1f, RZ ;  /* 0x0000001f05077819 */ /* 0x000fc600000006ff */
[----:B------:R-:W-:-:S04]  /*8ef0*/  IMAD R14, R6, 0x8, R21 ;  /* 0x00000008060e7824 */ /* 0x000fc800078e0215 */
[----:B------:R-:W0:Y:S02]  /*8f00*/  SYNCS.PHASECHK.TRANS64.TRYWAIT P1, [R14+URZ+0x18], R7 ;  /* 0x000018070e0075a7 */ /* 0x000e24000802017f */
[----:B01----:R-:W-:Y:S05]  /*8f10*/  @!P1 BRA `(.L_x_298) ;  /* 0x0000000c00489947 */ /* 0x003fea0003800000 */
.L_x_317:
[----:B0-----:R-:W-:Y:S01]  /*8f20*/  PRMT R7, R11, 0x9910, RZ ;  /* 0x000099100b077816 */ /* 0x001fe200000000ff */
[----:B------:R0:W-:Y:S03]  /*8f30*/  @!P2 SYNCS.ARRIVE.TRANS64 RZ, [R14+URZ], R9 ;  /* 0x000000090effa9a7 */ /* 0x0001e6000800003f */
[----:B------:R-:W-:-:S13]  /*8f40*/  ISETP.NE.AND P1, PT, R7, 0x2, PT ;  /* 0x000000020700780c */ /* 0x000fda0003f25270 */
[----:B0-----:R-:W-:Y:S05]  /*8f50*/  @P1 BRA `(.L_x_299) ;  /* 0x0000000000041947 */ /* 0x001fea0003800000 */
[----:B------:R-:W-:Y:S01]  /*8f60*/  BPT.TRAP 0x1 ;  /* 0x000000040000795c */ /* 0x000fe20000300000 */
.L_x_299:
[----:B------:R-:W-:Y:S05]  /*8f70*/  @P0 BRA `(.L_x_300) ;  /* 0x0000000000040947 */ /* 0x000fea0003800000 */
[----:B------:R-:W-:Y:S01]  /*8f80*/  BPT.TRAP 0x1 ;  /* 0x000000040000795c */ /* 0x000fe20000300000 */
.L_x_300:
[--C-:B------:R-:W-:Y:S01]  /*8f90*/  IMAD R7, R6, 0x2000, R21.reuse ;  /* 0x0000200006077824 */ /* 0x100fe200078e0215 */
[----:B------:R-:W-:Y:S01]  /*8fa0*/  R2UR UR9, R14 ;  /* 0x000000000e0972ca */ /* 0x000fe200000e0000 */
[----:B------:R-:W-:Y:S01]  /*8fb0*/  IMAD R21, R6, 0x1000, R21 ;  /* 0x0000100006157824 */ /* 0x000fe200078e0215 */
[----:B------:R-:W-:Y:S01]  /*8fc0*/  UIADD3 UR4, UP0, UR22, 0xf0, URZ ;  /* 0x000000f016047890 */ /* 0x000fe2000ff1e03f */
[----:B------:R-:W-:Y:S01]  /*8fd0*/  VIADD R4, R4, 0xffffffff ;  /* 0xffffffff04047836 */ /* 0x000fe20000000000 */
[----:B------:R-:W-:Y:S01]  /*8fe0*/  R2UR UR5, R7 ;  /* 0x00000000070572ca */ /* 0x000fe200000e0000 */
[----:B------:R-:W-:Y:S01]  /*8ff0*/  UIADD3 UR24, UP1, UR22, 0x1f0, URZ ;  /* 0x000001f016187890 */ /* 0x000fe2000ff3e03f */
[----:B------:R-:W-:Y:S01]  /*9000*/  R2UR UR8, R21 ;  /* 0x00000000150872ca */ /* 0x000fe200000e0000 */
[----:B------:R-:W-:Y:S01]  /*9010*/  VIADD R6, R6, 0x1 ;  /* 0x0000000106067836 */ /* 0x000fe20000000000 */
[----:B------:R-:W-:Y:S01]  /*9020*/  R2UR UR11, R18 ;  /* 0x00000000120b72ca */ /* 0x000fe200000e0000 */
[----:B------:R-:W-:Y:S01]  /*9030*/  UIADD3.X UR25, URZ, UR23, URZ, UP1, !UPT ;  /* 0x000000173f197290 */ /* 0x000fe20008ffe43f */
[----:B------:R-:W-:Y:S01]  /*9040*/  R2UR UR10, R20 ;  /* 0x00000000140a72ca */ /* 0x000fe200000e0000 */
[----:B------:R-:W-:Y:S01]  /*9050*/  UMOV UR6, 0x0 ;  /* 0x0000000000067882 */ /* 0x000fe20000000000 */
[----:B------:R-:W-:Y:S01]  /*9060*/  R2UR UR12, R8 ;  /* 0x00000000080c72ca */ /* 0x000fe200000e0000 */
[----:B------:R-:W-:Y:S01]  /*9070*/  UMOV UR7, 0x10000000 ;  /* 0x1000000000077882 */ /* 0x000fe20000000000 */
[----:B------:R-:W-:Y:S01]  /*9080*/  R2UR UR19, R15 ;  /* 0x000000000f1372ca */ /* 0x000fe200000e0000 */
[----:B------:R-:W-:Y:S01]  /*9090*/  VIADD R20, R20, 0x20 ;  /* 0x0000002014147836 */ /* 0x000fe20000000000 */
[----:B------:R-:W-:Y:S01]  /*90a0*/  ISETP.GT.AND P3, PT, R4, 0x1, PT ;  /* 0x000000010400780c */ /* 0x000fe20003f64270 */
[----:B------:R-:W-:Y:S01]  /*90b0*/  UIADD3 UR14, UR5, 0x100, URZ ;  /* 0x00000100050e7890 */ /* 0x000fe2000fffe03f */
[----:B------:R-:W-:Y:S01]  /*90c0*/  ISETP.NE.AND P1, PT, R6, 0x3, PT ;  /* 0x000000030600780c */ /* 0x000fe20003f25270 */
[----:B------:R-:W-:-:S02]  /*90d0*/  UIADD3.X UR5, URZ, UR23, URZ, UP0, !UPT ;  /* 0x000000173f057290 */ /* 0x000fc400087fe43f */
[----:B------:R-:W-:Y:S01]  /*90e0*/  UIADD3 UR15, UR8, 0x6100, URZ ;  /* 0x00006100080f7890 */ /* 0x000fe2000fffe03f */
[----:B------:R-:W-:Y:S02]  /*90f0*/  SEL R14, RZ, 0x1, P1 ;  /* 0x00000001ff0e7807 */ /* 0x000fe40000800000 */
[----:B------:R-:W-:Y:S01]  /*9100*/  UMOV UR8, UR14 ;  /* 0x0000000e00087c82 */ /* 0x000fe20008000000 */
[----:B------:R-:W-:Y:S02]  /*9110*/  SEL R6, R6, RZ, P1 ;  /* 0x000000ff06067207 */ /* 0x000fe40000800000 */
[----:B------:R-:W-:Y:S01]  /*9120*/  LOP3.LUT R5, R5, R14, RZ, 0x3c, !PT ;  /* 0x0000000e05057212 */ /* 0x000fe200078e3cff */
[----:B------:R0:W-:Y:S02]  /*9130*/  UTMALDG.3D [UR8], [UR4], desc[UR6] ;  /* 0x00000608040075b4 */ /* 0x0001e40008011000 */
[----:B0-----:R-:W-:Y:S01]  /*9140*/  UMOV UR8, UR15 ;  /* 0x0000000f00087c82 */ /* 0x001fe20008000000 */
[----:B------:R-:W-:-:S02]  /*9150*/  UMOV UR11, UR19 ;  /* 0x00000013000b7c82 */ /* 0x000fc40008000000 */
[----:B------:R0:W-:Y:S02]  /*9160*/  UTMALDG.3D [UR8], [UR24], desc[UR6] ;  /* 0x00000608180075b4 */ /* 0x0001e40008011000 */
[----:B0-----:R-:W-:Y:S05]  /*9170*/  @P3 BRA `(.L_x_301) ;  /* 0xfffffffc00483947 */ /* 0x001fea000383ffff */
.L_x_297:
[----:B------:R-:W-:Y:S05]  /*9180*/  BSYNC B1 ;  /* 0x0000000000017941 */ /* 0x000fea0003800000 */
.L_x_296:
[----:B------:R-:W-:Y:S01]  /*9190*/  LOP3.LUT P3, RZ, R13, 0xff, RZ, 0xc0, !PT ;  /* 0x000000ff0dff7812 */ /* 0x000fe2000786c0ff */
[----:B------:R-:W-:Y:S01]  /*91a0*/  IMAD.IADD R12, R3, 0x1, R12 ;  /* 0x00000001030c7824 */ /* 0x000fe200078e020c */
[----:B------:R-:W-:Y:S01]  /*91b0*/  IADD3 R16, P4, R16, UR20, RZ ;  /* 0x0000001410107c10 */ /* 0x000fe2000ff9e0ff */
[----:B------:R-:W-:Y:S01]  /*91c0*/  ULDC.64 UR4, c[0x0][0x650] ;  /* 0x0001940000047ab9 */ /* 0x000fe20000000a00 */
[----:B------:R-:W-:Y:S01]  /*91d0*/  BSSY B1, `(.L_x_302) ;  /* 0x000006a000017945 */ /* 0x000fe20003800000 */
[----:B------:R-:W-:Y:S01]  /*91e0*/  IMAD.MOV.U32 R9, RZ, RZ, -0x1 ;  /* 0xffffffffff097424 */ /* 0x000fe200078e00ff */
[----:B------:R-:W-:Y:S01]  /*91f0*/  ISETP.GT.U32.AND P1, PT, R12, 0x2, PT ;  /* 0x000000020c00780c */ /* 0x000fe20003f24070 */
[----:B------:R-:W-:Y:S01]  /*9200*/  IMAD.MOV.U32 R8, RZ, RZ, -0x1 ;  /* 0xffffffffff087424 */ /* 0x000fe200078e00ff */
[----:B------:R-:W-:Y:S02]  /*9210*/  IADD3.X R17, R17, UR13, RZ, P4, !PT ;  /* 0x0000000d11117c10 */ /* 0x000fe4000a7fe4ff */
[----:B------:R-:W-:-:S02]  /*9220*/  ISETP.LT.U32.AND P1, PT, R3, 0x3, P1 ;  /* 0x000000030300780c */ /* 0x000fc40000f21070 */
[----:B------:R-:W-:Y:S01]  /*9230*/  PRMT R13, RZ, 0x7610, R13 ;  /* 0x00007610ff0d7816 */ /* 0x000fe2000000000d */
[----:B------:R-:W0:Y:S01]  /*9240*/  @P3 S2R R5, SR_CgaCtaId ;  /* 0x0000000000053919 */ /* 0x000e220000008800 */
[----:B------:R-:W-:-:S04]  /*9250*/  @P3 MOV R4, 0x400 ;  /* 0x0000040000043802 */ /* 0x000fc80000000f00 */
[----:B0-----:R-:W-:Y:S01]  /*9260*/  @P3 LEA R6, R5, R4, 0x18 ;  /* 0x0000000405063211 */ /* 0x001fe200078ec0ff */
[----:B------:R-:W-:-:S03]  /*9270*/  IMAD.WIDE.U32 R4, R12, -0x55555555, RZ ;  /* 0xaaaaaaab0c047825 */ /* 0x000fc600078e00ff */
[----:B------:R0:W-:Y:S01]  /*9280*/  @P3 SYNCS.ARRIVE.TRANS64.A1T0 RZ, [R6+URZ+0x48], RZ ;  /* 0x000048ff06ff39a7 */ /* 0x0001e2000810003f */
[----:B------:R-:W-:Y:S02]  /*9290*/  ISETP.GE.U32.AND P3, PT, R3, 0x3, PT ;  /* 0x000000030300780c */ /* 0x000fe40003f66070 */
[----:B------:R-:W-:Y:S02]  /*92a0*/  SHF.R.U32.HI R7, RZ, 0x1, R5 ;  /* 0x00000001ff077819 */ /* 0x000fe40000011605 */
[----:B------:R-:W-:Y:S02]  /*92b0*/  SEL R5, RZ, 0x1, !P1 ;  /* 0x00000001ff057807 */ /* 0x000fe40004800000 */
[----:B------:R-:W-:Y:S01]  /*92c0*/  ISETP.GE.U32.AND P1, PT, R16, UR4, PT ;  /* 0x0000000410007c0c */ /* 0x000fe2000bf26070 */
[----:B------:R-:W-:Y:S01]  /*92d0*/  IMAD R12, R7, -0x3, R12 ;  /* 0xfffffffd070c7824 */ /* 0x000fe200078e020c */
[----:B------:R-:W-:Y:S02]  /*92e0*/  LOP3.LUT R0, R0, R5, RZ, 0x3c, !PT ;  /* 0x0000000500007212 */ /* 0x000fe400078e3cff */
[----:B------:R-:W-:-:S02]  /*92f0*/  ISETP.GE.U32.AND.EX P1, PT, R17, UR5, PT, P1 ;  /* 0x0000000511007c0c */ /* 0x000fc4000bf26110 */
[----:B------:R-:W-:Y:S02]  /*9300*/  PRMT R4, RZ, 0x7610, R4 ;  /* 0x00007610ff047816 */ /* 0x000fe40000000004 */
[----:B------:R-:W-:Y:S01]  /*9310*/  @P3 LOP3.LUT R0, R0, 0x1, R7, 0x78, !PT ;  /* 0x0000000100003812 */ /* 0x000fe200078e7807 */
[----:B------:R-:W-:-:S08]  /*9320*/  IMAD.MOV.U32 R7, RZ, RZ, -0x1 ;  /* 0xffffffffff077424 */ /* 0x000fd000078e00ff */
[----:B0-----:R-:W-:Y:S05]  /*9330*/  @P1 BRA `(.L_x_303) ;  /* 0x00000004004c1947 */ /* 0x001fea0003800000 */
[----:B------:R-:W-:Y:S01]  /*9340*/  ULDC.64 UR4, c[0x0][0x628] ;  /* 0x00018a0000047ab9 */ /* 0x000fe20000000a00 */
[----:B------:R-:W0:Y:S01]  /*9350*/  S2R R15, SR_CTAID.X ;  /* 0x00000000000f7919 */ /* 0x000e220000002500 */
[----:B------:R-:W-:Y:S01]  /*9360*/  ISETP.NE.U32.AND P1, PT, RZ, UR4, PT ;  /* 0x00000004ff007c0c */ /* 0x000fe2000bf25070 */
[----:B------:R-:W-:Y:S01]  /*9370*/  ULDC UR7, c[0x0][0x630] ;  /* 0x00018c0000077ab9 */ /* 0x000fe20000000800 */
[----:B------:R-:W-:Y:S01]  /*9380*/  IMAD.MOV.U32 R4, RZ, RZ, R16 ;  /* 0x000000ffff047224 */ /* 0x000fe200078e0010 */
[----:B------:R-:W1:Y:S01]  /*9390*/  S2R R14, SR_CTAID.Y ;  /* 0x00000000000e7919 */ /* 0x000e620000002600 */
[----:B------:R-:W-:Y:S01]  /*93a0*/  ISETP.NE.AND.EX P1, PT, RZ, UR5, PT, P1 ;  /* 0x00000005ff007c0c */ /* 0x000fe2000bf25310 */
[----:B------:R-:W-:-:S12]  /*93b0*/  IMAD.MOV.U32 R5, RZ, RZ, R17 ;  /* 0x000000ffff057224 */ /* 0x000fd800078e0011 */
[----:B------:R-:W-:Y:S05]  /*93c0*/  @!P1 BRA `(.L_x_304) ;  /* 0x0000000000289947 */ /* 0x000fea0003800000 */
[----:B------:R-:W-:Y:S02]  /*93d0*/  ULDC UR6, c[0x0][0x634] ;  /* 0x00018d0000067ab9 */ /* 0x000fe40000000800 */
[----:B------:R-:W-:-:S05]  /*93e0*/  IADD3 R9, P1, R16, UR6, RZ ;  /* 0x0000000610097c10 */ /* 0x000fca000ff3e0ff */
[----:B------:R-:W-:-:S04]  /*93f0*/  IMAD.X R21, RZ, RZ, R17, P1 ;  /* 0x000000ffff157224 */ /* 0x000fc800008e0611 */
[----:B------:R-:W-:-:S04]  /*9400*/  IMAD.WIDE.U32 R6, R21, UR4, RZ ;  /* 0x0000000415067c25 */ /* 0x000fc8000f8e00ff */
[----:B------:R-:W-:-:S04]  /*9410*/  IMAD.WIDE.U32 R6, P1, R9, UR5, R6 ;  /* 0x0000000509067c25 */ /* 0x000fc8000f820006 */
[----:B------:R-:W-:-:S04]  /*9420*/  IMAD.WIDE.U32 R8, R9, UR4, RZ ;  /* 0x0000000409087c25 */ /* 0x000fc8000f8e00ff */
[----:B------:R-:W-:Y:S01]  /*9430*/  IMAD.X R5, RZ, RZ, RZ, P1 ;  /* 0x000000ffff057224 */ /* 0x000fe200008e06ff */
[----:B------:R-:W-:Y:S01]  /*9440*/  IADD3 RZ, P1, R9, R6, RZ ;  /* 0x0000000609ff7210 */ /* 0x000fe20007f3e0ff */
[----:B------:R-:W-:-:S04]  /*9450*/  IMAD.MOV.U32 R4, RZ, RZ, R7 ;  /* 0x000000ffff047224 */ /* 0x000fc800078e0007 */
[----:B------:R-:W-:-:S08]  /*9460*/  IMAD.WIDE.U32.X R4, R21, UR5, R4, P1 ;  /* 0x0000000515047c25 */ /* 0x000fd000088e0404 */
.L_x_304:
[--C-:B------:R-:W-:Y:S01]  /*9470*/  SHF.R.U64 R8, R4, UR7, R5.reuse ;  /* 0x0000000704087c19 */ /* 0x100fe20008001205 */
[----:B------:R-:W-:Y:S01]  /*9480*/  ULDC.64 UR4, c[0x0][0x620] ;  /* 0x0001880000047ab9 */ /* 0x000fe20000000a00 */
[----:B------:R-:W-:Y:S01]  /*9490*/  SHF.R.U32.HI R4, RZ, UR7, R5 ;  /* 0x00000007ff047c19 */ /* 0x000fe20008011605 */
[----:B------:R-:W2:Y:S01]  /*94a0*/  LDC R24, c[0x0][0x144] ;  /* 0x00005100ff187b82 */ /* 0x000ea20000000800 */
[----:B------:R-:W-:Y:S01]  /*94b0*/  IADD3 R7, P1, RZ, -R8, RZ ;  /* 0x80000008ff077210 */ /* 0x000fe20007f3e0ff */
[----:B------:R-:W-:Y:S01]  /*94c0*/  ULDC.64 UR8, c[0x0][0x640] ;  /* 0x0001900000087ab9 */ /* 0x000fe20000000a00 */
[----:B0-----:R-:W-:Y:S01]  /*94d0*/  I2FP.F32.U32 R9, R15 ;  /* 0x0000000f00097245 */ /* 0x001fe20000201000 */
[----:B------:R-:W-:Y:S02]  /*94e0*/  ULDC UR6, c[0x0][0x608] ;  /* 0x0001820000067ab9 */ /* 0x000fe40000000800 */
[----:B------:R-:W-:Y:S01]  /*94f0*/  IMAD.X R4, RZ, RZ, ~R4, P1 ;  /* 0x000000ffff047224 */ /* 0x000fe200008e0e04 */
[----:B------:R-:W-:Y:S01]  /*9500*/  ISETP.NE.U32.AND P1, PT, RZ, UR8, PT ;  /* 0x00000008ff007c0c */ /* 0x000fe2000bf25070 */
[----:B------:R-:W0:Y:S02]  /*9510*/  LDC R21, c[0x0][0x148] ;  /* 0x00005200ff157b82 */ /* 0x000e240000000800 */
[----:B------:R-:W-:Y:S01]  /*9520*/  IMAD R6, R4, UR4, RZ ;  /* 0x0000000404067c24 */ /* 0x000fe2000f8e02ff */
[----:B------:R-:W-:Y:S01]  /*9530*/  ISETP.NE.AND.EX P1, PT, RZ, UR9, PT, P1 ;  /* 0x00000009ff007c0c */ /* 0x000fe2000bf25310 */
[----:B------:R-:W-:Y:S01]  /*9540*/  IMAD.WIDE.U32 R4, R7, UR4, R16 ;  /* 0x0000000407047c25 */ /* 0x000fe2000f8e0010 */
[----:B------:R-:W-:-:S03]  /*9550*/  ULDC UR4, c[0x0][0x150] ;  /* 0x0000540000047ab9 */ /* 0x000fc60000000800 */
[----:B------:R-:W-:Y:S02]  /*9560*/  IMAD R7, R7, UR5, R6 ;  /* 0x0000000507077c24 */ /* 0x000fe4000f8e0206 */
[----:B------:R-:W-:Y:S01]  /*9570*/  FMUL R6, R9, UR4 ;  /* 0x0000000409067c20 */ /* 0x000fe20008400000 */
[----:B------:R-:W-:Y:S01]  /*9580*/  ULDC UR4, c[0x0][0x618] ;  /* 0x0001860000047ab9 */ /* 0x000fe20000000800 */
[----:B------:R-:W-:Y:S01]  /*9590*/  ULDC UR5, c[0x0][0x154] ;  /* 0x0000550000057ab9 */ /* 0x000fe20000000800 */
[----:B------:R-:W-:-:S03]  /*95a0*/  IMAD.IADD R5, R5, 0x1, R7 ;  /* 0x0000000105057824 */ /* 0x000fc600078e0207 */
[----:B------:R-:W3:Y:S02]  /*95b0*/  F2I.U32.TRUNC.NTZ R6, R6 ;  /* 0x0000000600067305 */ /* 0x000ee4000020f000 */
[----:B------:R-:W-:Y:S02]  /*95c0*/  SHF.R.U64 R9, R4, UR4, R5 ;  /* 0x0000000404097c19 */ /* 0x000fe40008001205 */
[----:B-1----:R-:W-:-:S05]  /*95d0*/  I2FP.F32.U32 R4, R14 ;  /* 0x0000000e00047245 */ /* 0x002fca0000201000 */
[----:B------:R-:W-:Y:S01]  /*95e0*/  FMUL R22, R4, UR5 ;  /* 0x0000000504167c20 */ /* 0x000fe20008400000 */
[----:B------:R-:W-:Y:S01]  /*95f0*/  SHF.R.U32.HI R4, RZ, UR4, R5 ;  /* 0x00000004ff047c19 */ /* 0x000fe20008011605 */
[----:B------:R-:W-:-:S03]  /*9600*/  ULDC UR4, c[0x0][0x658] ;  /* 0x0001960000047ab9 */ /* 0x000fc60000000800 */
[--C-:B------:R-:W-:Y:S01]  /*9610*/  SHF.R.U64 R20, R9, UR6, R4.reuse ;  /* 0x0000000609147c19 */ /* 0x100fe20008001204 */
[----:B------:R-:W1:Y:S01]  /*9620*/  F2I.U32.TRUNC.NTZ R22, R22 ;  /* 0x0000001600167305 */ /* 0x000e62000020f000 */
[----:B------:R-:W-:Y:S01]  /*9630*/  SHF.R.U32.HI R5, RZ, UR6, R4 ;  /* 0x00000006ff057c19 */ /* 0x000fe20008011604 */
[----:B---3--:R-:W-:-:S03]  /*9640*/  IMAD.MOV R6, RZ, RZ, -R6 ;  /* 0x000000ffff067224 */ /* 0x008fc600078e0a06 */
[----:B------:R-:W-:Y:S01]  /*9650*/  SHF.R.U64 R18, R20, UR4, R5 ;  /* 0x0000000414127c19 */ /* 0x000fe20008001205 */
[----:B--2---:R-:W-:Y:S01]  /*9660*/  IMAD R15, R24, R6, R15 ;  /* 0x00000006180f7224 */ /* 0x004fe200078e020f */
[----:B------:R-:W-:-:S03]  /*9670*/  SHF.R.U32.HI R23, RZ, UR4, R5 ;  /* 0x00000004ff177c19 */ /* 0x000fc60008011605 */
[----:B------:R-:W-:Y:S02]  /*9680*/  IMAD.MOV.U32 R4, RZ, RZ, R18 ;  /* 0x000000ffff047224 */ /* 0x000fe400078e0012 */
[----:B------:R-:W-:Y:S01]  /*9690*/  IMAD.MOV.U32 R5, RZ, RZ, R23 ;  /* 0x000000ffff057224 */ /* 0x000fe200078e0017 */
[----:B-1----:R-:W-:Y:S06]  /*96a0*/  @!P1 BRA `(.L_x_305) ;  /* 0x0000000000289947 */ /* 0x002fec0003800000 */
[----:B------:R-:W-:Y:S02]  /*96b0*/  ULDC UR4, c[0x0][0x64c] ;  /* 0x0001930000047ab9 */ /* 0x000fe40000000800 */
[----:B------:R-:W-:-:S05]  /*96c0*/  IADD3 R5, P1, R18, UR4, RZ ;  /* 0x0000000412057c10 */ /* 0x000fca000ff3e0ff */
[----:B------:R-:W-:-:S04]  /*96d0*/  IMAD.X R23, RZ, RZ, R23, P1 ;  /* 0x000000ffff177224 */ /* 0x000fc800008e0617 */
[----:B------:R-:W-:-:S04]  /*96e0*/  IMAD.WIDE.U32 R6, R23, UR8, RZ ;  /* 0x0000000817067c25 */ /* 0x000fc8000f8e00ff */
[----:B------:R-:W-:-:S04]  /*96f0*/  IMAD.WIDE.U32 R6, P1, R5, UR9, R6 ;  /* 0x0000000905067c25 */ /* 0x000fc8000f820006 */
[----:B------:R-:W-:-:S04]  /*9700*/  IMAD.WIDE.U32 R4, R5, UR8, RZ ;  /* 0x0000000805047c25 */ /* 0x000fc8000f8e00ff */
[----:B------:R-:W-:Y:S01]  /*9710*/  IMAD.MOV.U32 R4, RZ, RZ, R7 ;  /* 0x000000ffff047224 */ /* 0x000fe200078e0007 */
[----:B------:R-:W-:Y:S01]  /*9720*/  IADD3 RZ, P3, R5, R6, RZ ;  /* 0x0000000605ff7210 */ /* 0x000fe20007f7e0ff */
[----:B------:R-:W-:-:S04]  /*9730*/  IMAD.X R5, RZ, RZ, RZ, P1 ;  /* 0x000000ffff057224 */ /* 0x000fc800008e06ff */
[----:B------:R-:W-:-:S08]  /*9740*/  IMAD.WIDE.U32.X R4, R23, UR9, R4, P3 ;  /* 0x0000000917047c25 */ /* 0x000fd000098e0404 */
.L_x_305:
[----:B------:R-:W-:Y:S01]  /*9750*/  ISETP.NE.AND P1, PT, R2, 0x1, PT ;  /* 0x000000010200780c */ /* 0x000fe20003f25270 */
[----:B------:R-:W-:Y:S01]  /*9760*/  ULDC UR4, c[0x0][0x648] ;  /* 0x0001920000047ab9 */ /* 0x000fe20000000800 */
[----:B------:R-:W-:Y:S01]  /*9770*/  LOP3.LUT R20, R20, UR17, RZ, 0xc0, !PT ;  /* 0x0000001114147c12 */ /* 0x000fe2000f8ec0ff */
[----:B------:R-:W-:Y:S01]  /*9780*/  IMAD.MOV R22, RZ, RZ, -R22 ;  /* 0x000000ffff167224 */ /* 0x000fe200078e0a16 */
[----:B------:R-:W-:Y:S01]  /*9790*/  SHF.R.U64 R5, R4, UR4, R5 ;  /* 0x0000000404057c19 */ /* 0x000fe20008001205 */
[----:B------:R-:W-:Y:S01]  /*97a0*/  ULDC UR4, c[0x0][0x638] ;  /* 0x00018e0000047ab9 */ /* 0x000fe20000000800 */
[----:B------:R-:W-:Y:S01]  /*97b0*/  LOP3.LUT R9, R9, UR16, RZ, 0xc0, !PT ;  /* 0x0000001009097c12 */ /* 0x000fe2000f8ec0ff */
[----:B------:R-:W-:Y:S01]  /*97c0*/  ULDC UR5, c[0x0][0x610] ;  /* 0x0001840000057ab9 */ /* 0x000fe20000000800 */
[----:B------:R-:W-:Y:S02]  /*97d0*/  IMAD.MOV.U32 R4, RZ, RZ, 0x1 ;  /* 0x00000001ff047424 */ /* 0x000fe400078e00ff */
[----:B------:R-:W-:-:S02]  /*97e0*/  IMAD.MOV R7, RZ, RZ, -R5 ;  /* 0x000000ffff077224 */ /* 0x000fc400078e0a05 */
[----:B------:R-:W-:Y:S02]  /*97f0*/  IMAD R20, R5, UR18, R20 ;  /* 0x0000001205147c24 */ /* 0x000fe4000f8e0214 */
[----:B0-----:R-:W-:Y:S02]  /*9800*/  @P1 IMAD R15, R21, R22, R14 ;  /* 0x00000016150f1224 */ /* 0x001fe400078e020e */
[----:B------:R-:W-:Y:S01]  /*9810*/  IMAD R18, R7, UR4, R18 ;  /* 0x0000000407127c24 */ /* 0x000fe2000f8e0212 */
[----:B------:R-:W-:Y:S01]  /*9820*/  ULDC UR4, c[0x0][0x600] ;  /* 0x0001800000047ab9 */ /* 0x000fe20000000800 */
[----:B------:R-:W-:Y:S02]  /*9830*/  IMAD R15, R20, UR5, R15 ;  /* 0x00000005140f7c24 */ /* 0x000fe4000f8e020f */
[----:B------:R-:W-:-:S05]  /*9840*/  IMAD R18, R18, UR4, R9 ;  /* 0x0000000412127c24 */ /* 0x000fca000f8e0209 */
[----:B------:R-:W-:Y:S02]  /*9850*/  SEL R9, R18, R15, !P1 ;  /* 0x0000000f12097207 */ /* 0x000fe40004800000 */
[----:B------:R-:W-:-:S07]  /*9860*/  SEL R7, R15, R18, !P1 ;  /* 0x000000120f077207 */ /* 0x000fce0004800000 */
.L_x_303:
[----:B------:R-:W-:Y:S05]  /*9870*/  BSYNC B1 ;  /* 0x0000000000017941 */ /* 0x000fea0003800000 */
.L_x_302:
[----:B------:R-:W-:-:S13]  /*9880*/  LOP3.LUT P1, RZ, R4, 0xff, RZ, 0xc0, !PT ;  /* 0x000000ff04ff7812 */ /* 0x000fda000782c0ff */
[----:B------:R-:W-:Y:S05]  /*9890*/  @P1 BRA `(.L_x_306) ;  /* 0xfffffff4004c1947 */ /* 0x000fea000383ffff */
[----:B------:R-:W-:Y:S05]  /*98a0*/  BSYNC B0 ;  /* 0x0000000000007941 */ /* 0x000fea0003800000 */
.L_x_294:
[----:B------:R-:W-:-:S03]  /*98b0*/  UMOV UR4, 0xffffffff ;  /* 0xffffffff00047882 */ /* 0x000fc60000000000 */
[----:B------:R-:W-:Y:S05]  /*98c0*/  BRA.DIV UR4, `(.L_x_307) ;  /* 0x0000000204f07947 */ /* 0x000fea000b800000 */
[----:B------:R-:W-:-:S13]  /*98d0*/  ELECT P6, URZ, PT ;  /* 0x00000000003f782f */ /* 0x000fda00038c0000 */
.L_x_320:
[----:B------:R-:W-:Y:S04]  /*98e0*/  BSSY B0, `(.L_x_308) ;  /* 0x0000022000007945 */ /* 0x000fe80003800000 */
[----:B------:R-:W-:Y:S05]  /*98f0*/  @!P6 BRA `(.L_x_309) ;  /* 0x000000000080e947 */ /* 0x000fea0003800000 */
[----:B------:R-:W-:-:S04]  /*9900*/  LOP3.LUT R19, R19, 0x2, RZ, 0xfc, !PT ;  /* 0x0000000213137812 */ /* 0x000fc800078efcff */
[----:B------:R-:W-:-:S13]  /*9910*/  ISETP.NE.AND P0, PT, R19, 0x3, PT ;  /* 0x000000031300780c */ /* 0x000fda0003f05270 */
[----:B------:R-:W-:Y:S05]  /*9920*/  @!P0 BRA `(.L_x_310) ;  /* 0x0000000000048947 */ /* 0x000fea0003800000 */
[----:B------:R-:W-:Y:S01]  /*9930*/  BPT.TRAP 0x1 ;  /* 0x000000040000795c */ /* 0x000fe20000300000 */
.L_x_310:
[----:B------:R-:W0:Y:S01]  /*9940*/  S2R R3, SR_CgaCtaId ;  /* 0x0000000000037919 */ /* 0x000e220000008800 */
[----:B------:R-:W-:-:S04]  /*9950*/  MOV R2, 0x400 ;  /* 0x0000040000027802 */ /* 0x000fc80000000f00 */
[----:B0-----:R-:W-:Y:S02]  /*9960*/  LEA R3, R3, R2, 0x18 ;  /* 0x0000000203037211 */ /* 0x001fe400078ec0ff */
[----:B------:R-:W-:-:S03]  /*9970*/  SHF.L.U32 R2, R0, 0x1f, RZ ;  /* 0x0000001f00027819 */ /* 0x000fc600000006ff */
[----:B------:R-:W-:-:S04]  /*9980*/  VIADD R3, R3, 0x18 ;  /* 0x0000001803037836 */ /* 0x000fc80000000000 */
[C---:B------:R-:W-:Y:S02]  /*9990*/  IMAD R7, R12.reuse, 0x8, R3 ;  /* 0x000000080c077824 */ /* 0x040fe400078e0203 */
[----:B------:R-:W-:Y:S02]  /*99a0*/  VIADD R12, R12, 0x1 ;  /* 0x000000010c0c7836 */ /* 0x000fe40000000000 */
[----:B------:R-:W0:Y:S03]  /*99b0*/  SYNCS.PHASECHK.TRANS64.TRYWAIT P0, [R7+URZ], R2 ;  /* 0x00000002070075a7 */ /* 0x000e26000800017f */
[----:B------:R-:W-:-:S04]  /*99c0*/  ISETP.NE.AND P1, PT, R12, 0x3, PT ;  /* 0x000000030c00780c */ /* 0x000fc80003f25270 */
[----:B------:R-:W-:Y:S02]  /*99d0*/  SEL R5, RZ, 0x1, P1 ;  /* 0x00000001ff057807 */ /* 0x000fe40000800000 */
[----:B------:R-:W-:Y:S02]  /*99e0*/  SEL R12, R12, RZ, P1 ;  /* 0x000000ff0c0c7207 */ /* 0x000fe40000800000 */
[----:B------:R-:W-:-:S03]  /*99f0*/  LOP3.LUT R5, R0, R5, RZ, 0x3c, !PT ;  /* 0x0000000500057212 */ /* 0x000fc600078e3cff */
[----:B------:R-:W-:Y:S01]  /*9a00*/  IMAD R9, R12, 0x8, R3 ;  /* 0x000000080c097824 */ /* 0x000fe200078e0203 */
[----:B------:R-:W-:Y:S01]  /*9a10*/  SHF.L.U32 R4, R5, 0x1f, RZ ;  /* 0x0000001f05047819 */ /* 0x000fe200000006ff */
[----:B0-----:R-:W-:Y:S06]  /*9a20*/  @!P0 BRA `(.L_x_311) ;  /* 0x0000000000b88947 */ /* 0x001fec0003800000 */
.L_x_321:
[----:B------:R-:W1:Y:S01]  /*9a30*/  SYNCS.PHASECHK.TRANS64.TRYWAIT P0, [R9+URZ], R4 ;  /* 0x00000004090075a7 */ /* 0x000e62000800017f */
[----:B------:R-:W-:-:S05]  /*9a40*/  VIADD R0, R12, 0x1 ;  /* 0x000000010c007836 */ /* 0x000fca0000000000 */
[----:B------:R-:W-:-:S04]  /*9a50*/  ISETP.NE.AND P1, PT, R0, 0x3, PT ;  /* 0x000000030000780c */ /* 0x000fc80003f25270 */
[----:B0-----:R-:W-:Y:S02]  /*9a60*/  SEL R2, RZ, 0x1, P1 ;  /* 0x00000001ff027807 */ /* 0x001fe40000800000 */
[----:B------:R-:W-:Y:S02]  /*9a70*/  SEL R0, R0, RZ, P1 ;  /* 0x000000ff00007207 */ /* 0x000fe40000800000 */
[----:B------:R-:W-:Y:S01]  /*9a80*/  LOP3.LUT R2, R5, R2, RZ, 0x3c, !PT ;  /* 0x0000000205027212 */ /* 0x000fe200078e3cff */
[----:B-1----:R-:W-:Y:S06]  /*9a90*/  @!P0 BRA `(.L_x_312) ;  /* 0x0000000000b08947 */ /* 0x002fec0003800000 */
.L_x_322:
[----:B------:R-:W-:Y:S01]  /*9aa0*/  IMAD R3, R0, 0x8, R3 ;  /* 0x0000000800037824 */ /* 0x000fe200078e0203 */
[----:B------:R-:W-:-:S07]  /*9ab0*/  SHF.L.U32 R0, R2, 0x1f, RZ ;  /* 0x0000001f02007819 */ /* 0x000fce00000006ff */
.L_x_313:
[----:B-1----:R1:W2:Y:S02]  /*9ac0*/  SYNCS.PHASECHK.TRANS64.TRYWAIT P0, [R3+URZ], R0 ;  /* 0x00000000030075a7 */ /* 0x0022a4000800017f */
[----:B--2---:R-:W-:Y:S05]  /*9ad0*/  @!P0 NANOSLEEP.SYNCS 0x989680 ;  /* 0x009896800000895d */ /* 0x004fea0003900000 */
[----:B------:R-:W2:Y:S02]  /*9ae0*/  @!P0 SYNCS.PHASECHK.TRANS64 P0, [R3+URZ], R0 ;  /* 0x00000000030085a7 */ /* 0x000ea4000800007f */
[----:B--2---:R-:W-:Y:S05]  /*9af0*/  @!P0 BRA `(.L_x_313) ;  /* 0xfffffffc00f08947 */ /* 0x004fea000383ffff */
.L_x_309:
[----:B------:R-:W-:Y:S05]  /*9b00*/  BSYNC B0 ;  /* 0x0000000000007941 */ /* 0x000fea0003800000 */
.L_x_308:
[----:B------:R-:W-:Y:S05]  /*9b10*/  EXIT ;  /* 0x000000000000794d */ /* 0x000fea0003800000 */
.L_x_17:
[----:B----4-:R4:W0:Y:S02]  /*9b20*/  SYNCS.PHASECHK.TRANS64.TRYWAIT P1, [R3+URZ], R0 ;  /* 0x00000000030075a7 */ /* 0x010824000802017f */
[----:B0-----:R-:W-:Y:S05]  /*9b30*/  @!P1 NANOSLEEP.SYNCS 0x989680 ;  /* 0x009896800000995d */ /* 0x001fea0003900000 */
[----:B------:R-:W0:Y:S02]  /*9b40*/  @!P1 SYNCS.PHASECHK.TRANS64 P1, [R3+URZ], R0 ;  /* 0x00000000030095a7 */ /* 0x000e24000802007f */
[----:B0-----:R-:W-:Y:S05]  /*9b50*/  @!P1 BRA `(.L_x_17) ;  /* 0xfffffffc00f09947 */ /* 0x001fea000383ffff */
[----:B------:R-:W-:Y:S05]  /*9b60*/  BRA `(.L_x_16) ;  /* 0xffffff7400b87947 */ /* 0x000fea000383ffff */
.L_x_22:
[----:B-1----:R1:W3:Y:S02]  /*9b70*/  SYNCS.PHASECHK.TRANS64.TRYWAIT P1, [R5+URZ], R4 ;  /* 0x00000004050075a7 */ /* 0x0022e4000802017f */
[----:B---3--:R-:W-:Y:S05]  /*9b80*/  @!P1 NANOSLEEP.SYNCS 0x989680 ;  /* 0x009896800000995d */ /* 0x008fea0003900000 */
[----:B------:R-:W3:Y:S02]  /*9b90*/  @!P1 SYNCS.PHASECHK.TRANS64 P1, [R5+URZ], R4 ;  /* 0x00000004050095a7 */ /* 0x000ee4000802007f */
[----:B---3--:R-:W-:Y:S05]  /*9ba0*/  @!P1 BRA `(.L_x_22) ;  /* 0xfffffffc00f09947 */ /* 0x008fea000383ffff */
[----:B------:R-:W-:Y:S05]  /*9bb0*/  BRA `(.L_x_21) ;  /* 0xffffff78005c7947 */ /* 0x000fea000383ffff */
.L_x_295:
[----:B------:R-:W-:Y:S01]  /*9bc0*/  BSSY B1, `(.L_x_314) ;  /* 0x0000006000017945 */ /* 0x000fe20003800000 */
[----:B------:R-:W-:-:S07]  /*9bd0*/  IMAD.MOV.U32 R15, RZ, RZ, -0x1 ;  /* 0xffffffffff0f7424 */ /* 0x000fce00078e00ff */
[----:B------:R-:W-:Y:S05]  /*9be0*/  WARPSYNC.COLLECTIVE R15, `(.L_x_315) ;  /* 0x000000000f0c7348 */ /* 0x000fea0003c00000 */
[----:B------:R-:W-:Y:S02]  /*9bf0*/  ELECT P6, UR62, PT ;  /* 0x00000000003e782f */ /* 0x000fe400038c0000 */
[----:B------:R-:W-:Y:S01]  /*9c00*/  MOV R14, UR62 ;  /* 0x0000003e000e7c02 */ /* 0x000fe20008000f00 */
[----:B------:R-:W-:Y:S10]  /*9c10*/  ENDCOLLECTIVE ;  /* 0x000000000000791b */ /* 0x000ff40003800000 */
.L_x_315:
[----:B------:R-:W-:Y:S05]  /*9c20*/  BSYNC B1 ;  /* 0x0000000000017941 */ /* 0x000fea0003800000 */
.L_x_314:
[----:B------:R-:W-:Y:S05]  /*9c30*/  BRA `(.L_x_316) ;  /* 0xfffffff000707947 */ /* 0x000fea000383ffff */
.L_x_298:
[----:B0-----:R0:W1:Y:S02]  /*9c40*/  SYNCS.PHASECHK.TRANS64.TRYWAIT P1, [R14+URZ+0x18], R7 ;  /* 0x000018070e0075a7 */ /* 0x001064000802017f */
[----:B-1----:R-:W-:Y:S05]  /*9c50*/  @!P1 NANOSLEEP.SYNCS 0x989680 ;  /* 0x009896800000995d */ /* 0x002fea0003900000 */
[----:B------:R-:W1:Y:S02]  /*9c60*/  @!P1 SYNCS.PHASECHK.TRANS64 P1, [R14+URZ+0x18], R7 ;  /* 0x000018070e0095a7 */ /* 0x000e64000802007f */
[----:B-1----:R-:W-:Y:S05]  /*9c70*/  @!P1 BRA `(.L_x_298) ;  /* 0xfffffffc00f09947 */ /* 0x002fea000383ffff */
[----:B------:R-:W-:Y:S05]  /*9c80*/  BRA `(.L_x_317) ;  /* 0xfffffff000a47947 */ /* 0x000fea000383ffff */
.L_x_307:
[----:B------:R-:W-:Y:S01]  /*9c90*/  BSSY B0, `(.L_x_318) ;  /* 0x0000006000007945 */ /* 0x000fe20003800000 */
[----:B------:R-:W-:-:S07]  /*9ca0*/  IMAD.MOV.U32 R15, RZ, RZ, -0x1 ;  /* 0xffffffffff0f7424 */ /* 0x000fce00078e00ff */
[----:B------:R-:W-:Y:S05]  /*9cb0*/  WARPSYNC.COLLECTIVE R15, `(.L_x_319) ;  /* 0x000000000f0c7348 */ /* 0x000fea0003c00000 */
[----:B------:R-:W-:Y:S02]  /*9cc0*/  ELECT P6, UR62, PT ;  /* 0x00000000003e782f */ /* 0x000fe400038c0000 */
[----:B------:R-:W-:Y:S01]  /*9cd0*/  MOV R14, UR62 ;  /* 0x0000003e000e7c02 */ /* 0x000fe20008000f00 */
[----:B------:R-:W-:Y:S10]  /*9ce0*/  ENDCOLLECTIVE ;  /* 0x000000000000791b */ /* 0x000ff40003800000 */
.L_x_319:
[----:B------:R-:W-:Y:S05]  /*9cf0*/  BSYNC B0 ;  /* 0x0000000000007941 */ /* 0x000fea0003800000 */
.L_x_318:
[----:B------:R-:W-:Y:S05]  /*9d00*/  BRA `(.L_x_320) ;  /* 0xfffffff800f47947 */ /* 0x000fea000383ffff */
.L_x_311:
[----:B0-----:R0:W1:Y:S02]  /*9d10*/  SYNCS.PHASECHK.TRANS64.TRYWAIT P0, [R7+URZ], R2 ;  /* 0x00000002070075a7 */ /* 0x001064000800017f */
[----:B-1----:R-:W-:Y:S05]  /*9d20*/  @!P0 NANOSLEEP.SYNCS 0x989680 ;  /* 0x009896800000895d */ /* 0x002fea0003900000 */
[----:B------:R-:W1:Y:S02]  /*9d30*/  @!P0 SYNCS.PHASECHK.TRANS64 P0, [R7+URZ], R2 ;  /* 0x00000002070085a7 */ /* 0x000e64000800007f */
[----:B-1----:R-:W-:Y:S05]  /*9d40*/  @!P0 BRA `(.L_x_311) ;  /* 0xfffffffc00f08947 */ /* 0x002fea000383ffff */
[----:B------:R-:W-:Y:S05]  /*9d50*/  BRA `(.L_x_321) ;  /* 0xfffffffc00347947 */ /* 0x000fea000383ffff */
.L_x_312:
[----:B0-----:R0:W1:Y:S02]  /*9d60*/  SYNCS.PHASECHK.TRANS64.TRYWAIT P0, [R9+URZ], R4 ;  /* 0x00000004090075a7 */ /* 0x001064000800017f */
[----:B-1----:R-:W-:Y:S05]  /*9d70*/  @!P0 NANOSLEEP.SYNCS 0x989680 ;  /* 0x009896800000895d */ /* 0x002fea0003900000 */
[----:B------:R-:W1:Y:S02]  /*9d80*/  @!P0 SYNCS.PHASECHK.TRANS64 P0, [R9+URZ], R4 ;  /* 0x00000004090085a7 */ /* 0x000e64000800007f */
[----:B-1----:R-:W-:Y:S05]  /*9d90*/  @!P0 BRA `(.L_x_312) ;  /* 0xfffffffc00f08947 */ /* 0x002fea000383ffff */
[----:B------:R-:W-:Y:S05]  /*9da0*/  BRA `(.L_x_322) ;  /* 0xfffffffc003c7947 */ /* 0x000fea000383ffff */
.L_x_323:
[----:B------:R-:W-:-:S00]  /*9db0*/  BRA `(.L_x_323) ;  /* 0xfffffffc00fc7947 */ /* 0x000fc0000383ffff */
[----:B------:R-:W-:-:S00]  /*9dc0*/  NOP ;  /* 0x0000000000007918 */ /* 0x000fc00000000000 */
        /* <DEDUP_REMOVED lines=11> */
.L_x_324:


//--------------------- .nv.global.init           --------------------------
	.section	.nv.global.init,"aw",@progbits
.nv.global.init:
	.type		$str$22,@object
	.size		$str$22,($str$23 - $str$22)
$str$22:
        /*0000*/ 	.byte	0x6b, 0x5f, 0x74, 0x69, 0x6c, 0x65, 0x5f, 0x63, 0x6f, 0x75, 0x6e, 0x74, 0x20, 0x3e, 0x3d, 0x20
        /*0010*/ 	.byte	0x31, 0x00
	.type		$str$23,@object
	.size		$str$23,(__unnamed_1 - $str$23)
$str$23:
        /*0012*/ 	.byte	0x2f, 0x74, 0x6d, 0x70, 0x2f, 0x63, 0x75, 0x74, 0x6c, 0x61, 0x73, 0x73, 0x5f, 0x73, 0x77, 0x65
        /*0022*/ 	.byte	0x65, 0x70, 0x5f, 0x73, 0x72, 0x63, 0x2f, 0x69, 0x6e, 0x63, 0x6c, 0x75, 0x64, 0x65, 0x2f, 0x63
        /*0032*/ 	.byte	0x75, 0x74, 0x6c, 0x61, 0x73, 0x73, 0x2f, 0x67, 0x65, 0x6d, 0x6d, 0x2f, 0x63, 0x6f, 0x6c, 0x6c
        /*0042*/ 	.byte	0x65, 0x63, 0x74, 0x69, 0x76, 0x65, 0x2f, 0x73, 0x6d, 0x39, 0x30, 0x5f, 0x6d, 0x6d, 0x61, 0x5f
        /*0052*/ 	.byte	0x74, 0x6d, 0x61, 0x5f, 0x67, 0x6d, 0x6d, 0x61, 0x5f, 0x73, 0x73, 0x5f, 0x77, 0x61, 0x72, 0x70
        /*0062*/ 	.byte	0x73, 0x70, 0x65, 0x63, 0x69, 0x61, 0x6c, 0x69, 0x7a, 0x65, 0x64, 0x2e, 0x68, 0x70, 0x70, 0x00
	.type		__unnamed_1,@object
	.size		__unnamed_1,(.L_0 - __unnamed_1)
__unnamed_1:
        /*0072*/ 	.byte	0x76, 0x6f, 0x69, 0x64, 0x20, 0x63, 0x75, 0x74, 0x6c, 0x61, 0x73, 0x73, 0x3a, 0x3a, 0x67, 0x65
        /* <DEDUP_REMOVED lines=172> */
        /*0b42*/ 	.byte	0x00
.L_0:


//--------------------- .nv.shared._ZN7cutlass13device_kernelINS_4gemm6kernel13GemmUniversalIN4cute5tupleIJiiiiEEENS1_10collective13CollectiveMmaINS1_34MainloopSm90TmaGmmaWarpSpecializedILi3ENS5_IJNS4_1CILi1EEESB_SB_EEENS1_35KernelTmaWarpSpecializedCooperativeEEENS5_IJNSA_ILi256EEENSA_ILi128EEENSA_ILi32EEEEEEaNS5_IJlSB_lEEEaSJ_NS4_8TiledMMAINS4_8MMA_AtomIJNS4_4SM904GMMA27MMA_64x128x32_S32S8S8_SS_TNEEEENS4_6LayoutINS5_IJNSA_ILi2EEESB_SB_EEENS5_IJSB_NSA_ILi0EEEST_EEEEENS5_IJNS4_10UnderscoreESW_SW_EEEEENS4_13SM90_TMA_LOADENS4_14ComposedLayoutINS4_7SwizzleILi1ELi4ELi3EEENS4_18smem_ptr_flag_bitsILi8EEENSQ_INS5_IJNSA_ILi8EEESH_EEENS5_IJSH_SB_EEEEEEEvNS4_8identityESZ_S19_vS1A_EENS_8epilogue10collective6detail29Sm90TmaWarpSpecializedAdapterINS1D_15DefaultEpilogueIaSJ_SJ_NS1C_6thread17LinearCombinationIaLi1EiiLNS1H_9ScaleType4KindE0ELNS_15FloatRoundStyleE2EaEENS1_15EpilogueDefaultEEEEEvvEEEEvNT_6ParamsE --------------------------
	.section	.nv.shared._ZN7cutlass13device_kernelINS_4gemm6kernel13GemmUniversalIN4cute5tupleIJiiiiEEENS1_10collective13CollectiveMmaINS1_34MainloopSm90TmaGmmaWarpSpecializedILi3ENS5_IJNS4_1CILi1EEESB_SB_EEENS1_35KernelTmaWarpSpecializedCooperativeEEENS5_IJNSA_ILi256EEENSA_ILi128EEENSA_ILi32EEEEEEaNS5_IJlSB_lEEEaSJ_NS4_8TiledMMAINS4_8MMA_AtomIJNS4_4SM904GMMA27MMA_64x128x32_S32S8S8_SS_TNEEEENS4_6LayoutINS5_IJNSA_ILi2EEESB_SB_EEENS5_IJSB_NSA_ILi0EEEST_EEEEENS5_IJNS4_10UnderscoreESW_SW_EEEEENS4_13SM90_TMA_LOADENS4_14ComposedLayoutINS4_7SwizzleILi1ELi4ELi3EEENS4_18smem_ptr_flag_bitsILi8EEENSQ_INS5_IJNSA_ILi8EEESH_EEENS5_IJSH_SB_EEEEEEEvNS4_8identityESZ_S19_vS1A_EENS_8epilogue10collective6detail29Sm90TmaWarpSpecializedAdapterINS1D_15DefaultEpilogueIaSJ_SJ_NS1C_6thread17LinearCombinationIaLi1EiiLNS1H_9ScaleType4KindE0ELNS_15FloatRoundStyleE2EaEENS1_15EpilogueDefaultEEEEEvvEEEEvNT_6ParamsE,"aw",@nobits
	.sectionflags	@""
	.align	16
	.zero		1024


//--------------------- .nv.shared.reserved.0     --------------------------
	.section	.nv.shared.reserved.0,"aw",@nobits
	.weak		__nv_reservedSMEM_offset_0_alias
	.size		__nv_reservedSMEM_offset_0_alias, 0, 0
	.other		__nv_reservedSMEM_offset_0_alias,@"STO_CUDA_RESERVED_SHARED STV_DEFAULT"
__nv_reservedSMEM_offset_0_alias:
	.zero		0


//--------------------- .nv.global                --------------------------
	.section	.nv.global,"aw",@nobits
.nv.global:
	.type		_ZN39_INTERNAL_79051d8a_4_k_cu_6aea7937_62294cute1_E,@object
	.size		_ZN39_INTERNAL_79051d8a_4_k_cu_6aea7937_62294cute1_E,(_ZN39_INTERNAL_79051d8a_4_k_cu_6aea7937_62294cuda3std3__45__cpo6cbeginE - _ZN39_INTERNAL_79051d8a_4_k_cu_6aea7937_62294cute1_E)
_ZN39_INTERNAL_79051d8a_4_k_cu_6aea7937_62294cute1_E:
	.zero		1
	.type		_ZN39_INTERNAL_79051d8a_4_k_cu_6aea7937_62294cuda3std3__45__cpo6cbeginE,@object
	.size		_ZN39_INTERNAL_79051d8a_4_k_cu_6aea7937_62294cuda3std3__45__cpo6cbeginE,(_ZN39_INTERNAL_79051d8a_4_k_cu_6aea7937_62294cuda3std3__48in_placeE - _ZN39_INTERNAL_79051d8a_4_k_cu_6aea7937_62294cuda3std3__45__cpo6cbeginE)
_ZN39_INTERNAL_79051d8a_4_k_cu_6aea7937_62294cuda3std3__45__cpo6cbeginE:
	.zero		1
	.type		_ZN39_INTERNAL_79051d8a_4_k_cu_6aea7937_62294cuda3std3__48in_placeE,@object
	.size		_ZN39_INTERNAL_79051d8a_4_k_cu_6aea7937_62294cuda3std3__48in_placeE,(_ZN39_INTERNAL_79051d8a_4_k_cu_6aea7937_62294cuda3std6ranges3__45__cpo9iter_moveE - _ZN39_INTERNAL_79051d8a_4_k_cu_6aea7937_62294cuda3std3__48in_placeE)
_ZN39_INTERNAL_79051d8a_4_k_cu_6aea7937_62294cuda3std3__48in_placeE:
	.zero		1
	.type		_ZN39_INTERNAL_79051d8a_4_k_cu_6aea7937_62294cuda3std6ranges3__45__cpo9iter_moveE,@object
	.size		_ZN39_INTERNAL_79051d8a_4_k_cu_6aea7937_62294cuda3std6ranges3__45__cpo9iter_moveE,(_ZN39_INTERNAL_79051d8a_4_k_cu_6aea7937_62294cuda3std3__45__cpo5beginE - _ZN39_INTERNAL_79051d8a_4_k_cu_6aea7937_62294cuda3std6ranges3__45__cpo9iter_moveE)
_ZN39_INTERNAL_79051d8a_4_k_cu_6aea7937_62294cuda3std6ranges3__45__cpo9iter_moveE:
	.zero		1
	.type		_ZN39_INTERNAL_79051d8a_4_k_cu_6aea7937_62294cuda3std3__45__cpo5beginE,@object
	.size		_ZN39_INTERNAL_79051d8a_4_k_cu_6aea7937_62294cuda3std3__45__cpo5beginE,(_ZN39_INTERNAL_79051d8a_4_k_cu_6aea7937_62294cuda3std3__441_GLOBAL__N__79051d8a_4_k_cu_6aea7937_62296ignoreE - _ZN39_INTERNAL_79051d8a_4_k_cu_6aea7937_62294cuda3std3__45__cpo5beginE)
_ZN39_INTERNAL_79051d8a_4_k_cu_6aea7937_62294cuda3std3__45__cpo5beginE:
	.zero		1
	.type		_ZN39_INTERNAL_79051d8a_4_k_cu_6aea7937_62294cuda3std3__441_GLOBAL__N__79051d8a_4_k_cu_6aea7937_62296ignoreE,@object
	.size		_ZN39_INTERNAL_79051d8a_4_k_cu_6aea7937_62294cuda3std3__441_GLOBAL__N__79051d8a_4_k_cu_6aea7937_62296ignoreE,(_ZN39_INTERNAL_79051d8a_4_k_cu_6aea7937_62294cute7productE - _ZN39_INTERNAL_79051d8a_4_k_cu_6aea7937_62294cuda3std3__441_GLOBAL__N__79051d8a_4_k_cu_6aea7937_62296ignoreE)
_ZN39_INTERNAL_79051d8a_4_k_cu_6aea7937_62294cuda3std3__441_GLOBAL__N__79051d8a_4_k_cu_6aea7937_62296ignoreE:
	.zero		1
	.type		_ZN39_INTERNAL_79051d8a_4_k_cu_6aea7937_62294cute7productE,@object
	.size		_ZN39_INTERNAL_79051d8a_4_k_cu_6aea7937_62294cute7productE,(_ZN39_INTERNAL_79051d8a_4_k_cu_6aea7937_62294cuda3std3__45__cpo3endE - _ZN39_INTERNAL_79051d8a_4_k_cu_6aea7937_62294cute7productE)
_ZN39_INTERNAL_79051d8a_4_k_cu_6aea7937_62294cute7productE:
	.zero		1
	.type		_ZN39_INTERNAL_79051d8a_4_k_cu_6aea7937_62294cuda3std3__45__cpo3endE,@object
	.size		_ZN39_INTERNAL_79051d8a_4_k_cu_6aea7937_62294cuda3std3__45__cpo3endE,(_ZN39_INTERNAL_79051d8a_4_k_cu_6aea7937_62294cuda3std3__419piecewise_constructE - _ZN39_INTERNAL_79051d8a_4_k_cu_6aea7937_62294cuda3std3__45__cpo3endE)
_ZN39_INTERNAL_79051d8a_4_k_cu_6aea7937_62294cuda3std3__45__cpo3endE:
	.zero		1
	.type		_ZN39_INTERNAL_79051d8a_4_k_cu_6aea7937_62294cuda3std3__419piecewise_constructE,@object
	.size		_ZN39_INTERNAL_79051d8a_4_k_cu_6aea7937_62294cuda3std3__419piecewise_constructE,(_ZN39_INTERNAL_79051d8a_4_k_cu_6aea7937_62294cuda3std3__45__cpo4cendE - _ZN39_INTERNAL_79051d8a_4_k_cu_6aea7937_62294cuda3std3__419piecewise_constructE)
_ZN39_INTERNAL_79051d8a_4_k_cu_6aea7937_62294cuda3std3__419piecewise_constructE:
	.zero		1
	.type		_ZN39_INTERNAL_79051d8a_4_k_cu_6aea7937_62294cuda3std3__45__cpo4cendE,@object
	.size		_ZN39_INTERNAL_79051d8a_4_k_cu_6aea7937_62294cuda3std3__45__cpo4cendE,(_ZN39_INTERNAL_79051d8a_4_k_cu_6aea7937_62294cuda3std6ranges3__45__cpo4swapE - _ZN39_INTERNAL_79051d8a_4_k_cu_6aea7937_62294cuda3std3__45__cpo4cendE)
_ZN39_INTERNAL_79051d8a_4_k_cu_6aea7937_62294cuda3std3__45__cpo4cendE:
	.zero		1
	.type		_ZN39_INTERNAL_79051d8a_4_k_cu_6aea7937_62294cuda3std6ranges3__45__cpo4swapE,@object
	.size		_ZN39_INTERNAL_79051d8a_4_k_cu_6aea7937_62294cuda3std6ranges3__45__cpo4swapE,(.L_8 - _ZN39_INTERNAL_79051d8a_4_k_cu_6aea7937_62294cuda3std6ranges3__45__cpo4swapE)
_ZN39_INTERNAL_79051d8a_4_k_cu_6aea7937_62294cuda3std6ranges3__45__cpo4swapE:
	.zero		1
.L_8:


//--------------------- .nv.constant0._ZN7cutlass13device_kernelINS_4gemm6kernel13GemmUniversalIN4cute5tupleIJiiiiEEENS1_10collective13CollectiveMmaINS1_34MainloopSm90TmaGmmaWarpSpecializedILi3ENS5_IJNS4_1CILi1EEESB_SB_EEENS1_35KernelTmaWarpSpecializedCooperativeEEENS5_IJNSA_ILi256EEENSA_ILi128EEENSA_ILi32EEEEEEaNS5_IJlSB_lEEEaSJ_NS4_8TiledMMAINS4_8MMA_AtomIJNS4_4SM904GMMA27MMA_64x128x32_S32S8S8_SS_TNEEEENS4_6LayoutINS5_IJNSA_ILi2EEESB_SB_EEENS5_IJSB_NSA_ILi0EEEST_EEEEENS5_IJNS4_10UnderscoreESW_SW_EEEEENS4_13SM90_TMA_LOADENS4_14ComposedLayoutINS4_7SwizzleILi1ELi4ELi3EEENS4_18smem_ptr_flag_bitsILi8EEENSQ_INS5_IJNSA_ILi8EEESH_EEENS5_IJSH_SB_EEEEEEEvNS4_8identityESZ_S19_vS1A_EENS_8epilogue10collective6detail29Sm90TmaWarpSpecializedAdapterINS1D_15DefaultEpilogueIaSJ_SJ_NS1C_6thread17LinearCombinationIaLi1EiiLNS1H_9ScaleType4KindE0ELNS_15FloatRoundStyleE2EaEENS1_15EpilogueDefaultEEEEEvvEEEEvNT_6ParamsE --------------------------
	.section	.nv.constant0._ZN7cutlass13device_kernelINS_4gemm6kernel13GemmUniversalIN4cute5tupleIJiiiiEEENS1_10collective13CollectiveMmaINS1_34MainloopSm90TmaGmmaWarpSpecializedILi3ENS5_IJNS4_1CILi1EEESB_SB_EEENS1_35KernelTmaWarpSpecializedCooperativeEEENS5_IJNSA_ILi256EEENSA_ILi128EEENSA_ILi32EEEEEEaNS5_IJlSB_lEEEaSJ_NS4_8TiledMMAINS4_8MMA_AtomIJNS4_4SM904GMMA27MMA_64x128x32_S32S8S8_SS_TNEEEENS4_6LayoutINS5_IJNSA_ILi2EEESB_SB_EEENS5_IJSB_NSA_ILi0EEEST_EEEEENS5_IJNS4_10UnderscoreESW_SW_EEEEENS4_13SM90_TMA_LOADENS4_14ComposedLayoutINS4_7SwizzleILi1ELi4ELi3EEENS4_18smem_ptr_flag_bitsILi8EEENSQ_INS5_IJNSA_ILi8EEESH_EEENS5_IJSH_SB_EEEEEEEvNS4_8identityESZ_S19_vS1A_EENS_8epilogue10collective6detail29Sm90TmaWarpSpecializedAdapterINS1D_15DefaultEpilogueIaSJ_SJ_NS1C_6thread17LinearCombinationIaLi1EiiLNS1H_9ScaleType4KindE0ELNS_15FloatRoundStyleE2EaEENS1_15EpilogueDefaultEEEEEvvEEEEvNT_6ParamsE,"a",@progbits
	.sectionflags	@""
	.align	4
.nv.constant0._ZN7cutlass13device_kernelINS_4gemm6kernel13GemmUniversalIN4cute5tupleIJiiiiEEENS1_10collective13CollectiveMmaINS1_34MainloopSm90TmaGmmaWarpSpecializedILi3ENS5_IJNS4_1CILi1EEESB_SB_EEENS1_35KernelTmaWarpSpecializedCooperativeEEENS5_IJNSA_ILi256EEENSA_ILi128EEENSA_ILi32EEEEEEaNS5_IJlSB_lEEEaSJ_NS4_8TiledMMAINS4_8MMA_AtomIJNS4_4SM904GMMA27MMA_64x128x32_S32S8S8_SS_TNEEEENS4_6LayoutINS5_IJNSA_ILi2EEESB_SB_EEENS5_IJSB_NSA_ILi0EEEST_EEEEENS5_IJNS4_10UnderscoreESW_SW_EEEEENS4_13SM90_TMA_LOADENS4_14ComposedLayoutINS4_7SwizzleILi1ELi4ELi3EEENS4_18smem_ptr_flag_bitsILi8EEENSQ_INS5_IJNSA_ILi8EEESH_EEENS5_IJSH_SB_EEEEEEEvNS4_8identityESZ_S19_vS1A_EENS_8epilogue10collective6detail29Sm90TmaWarpSpecializedAdapterINS1D_15DefaultEpilogueIaSJ_SJ_NS1C_6thread17LinearCombinationIaLi1EiiLNS1H_9ScaleType4KindE0ELNS_15FloatRoundStyleE2EaEENS1_15EpilogueDefaultEEEEEvvEEEEvNT_6ParamsE:
	.zero		1664


//--------------------- SYMBOLS --------------------------

	.type		.nv.reservedSmem.offset0,@object
	.size		.nv.reservedSmem.offset0,0x4
	.type		__assertfail,@function
